// auto-generated by cutlass_sweep.gemm — config: {"arch": "sm_90", "cluster_m": 2, "cluster_n": 1, "dtype": "e4m3", "dtype_b": "e4m3", "layout": "nt", "stages": 0, "tile_k": 32, "tile_m": 256, "tile_n": 160}
#include "cutlass/cutlass.h"
#include "cutlass/gemm/collective/collective_builder.hpp"
#include "cutlass/gemm/device/gemm_universal_adapter.h"
#include "cutlass/gemm/kernel/gemm_universal.hpp"
#include "cutlass/epilogue/collective/collective_builder.hpp"

using ElemA = cutlass::float_e4m3_t;
using ElemB = cutlass::float_e4m3_t;
using ElemCD = cutlass::float_e4m3_t;
using Acc  = float;
using TileShape    = cute::Shape<cute::_256, cute::_160, cute::_32>;
using ClusterShape = cute::Shape<cute::_2, cute::_1, cute::_1>;

using CollectiveEpilogue = typename cutlass::epilogue::collective::CollectiveBuilder<
    cutlass::arch::Sm90, cutlass::arch::OpClassTensorOp,
    TileShape, ClusterShape,
    cutlass::epilogue::collective::EpilogueTileAuto,
    Acc, Acc,
    ElemCD, cutlass::layout::RowMajor, 128 / cutlass::sizeof_bits<ElemCD>::value,
    ElemCD, cutlass::layout::RowMajor, 128 / cutlass::sizeof_bits<ElemCD>::value,
    cutlass::epilogue::collective::EpilogueScheduleAuto
  >::CollectiveOp;

using CollectiveMainloop = typename cutlass::gemm::collective::CollectiveBuilder<
    cutlass::arch::Sm90, cutlass::arch::OpClassTensorOp,
    ElemA, cutlass::layout::RowMajor, 128 / cutlass::sizeof_bits<ElemA>::value,
    ElemB, cutlass::layout::ColumnMajor, 128 / cutlass::sizeof_bits<ElemB>::value,
    Acc,
    TileShape, ClusterShape,
    cutlass::gemm::collective::StageCountAutoCarveout<static_cast<int>(sizeof(typename CollectiveEpilogue::SharedStorage))>,
    cutlass::gemm::collective::KernelScheduleAuto
  >::CollectiveOp;

using GemmKernel = cutlass::gemm::kernel::GemmUniversal<
    cute::Shape<int,int,int,int>,
    CollectiveMainloop,
    CollectiveEpilogue
>;
using Gemm = cutlass::gemm::device::GemmUniversalAdapter<GemmKernel>;

// Force the device kernel symbol into the cubin without needing a host main.
auto* _anchor = &cutlass::device_kernel<GemmKernel>;


// ===== COMPILED SASS (sm_90a) =====

	.target	sm_90a

	.elftype	@"ET_EXEC"


//--------------------- .note.nv.tkinfo           --------------------------
	.section	.note.nv.tkinfo,"",@"SHT_NOTE"
	.sectionflags	@"SHF_NOTE_NV_TKINFO"
	.tkinfo
        /*0018*/ 	.word	0x00000002
        /*0030*/ 	.string	""
        /*0030*/ 	.string	"ptxas"
        /*0030*/ 	.string	"Cuda compilation tools, release 13.0, V13.0.88"
        /*0030*/ 	.string	"Build cuda_13.0.r13.0/compiler.36424714_0"
        /*0030*/ 	.string	"-arch sm_90a -m 64 "



//--------------------- .note.nv.cuinfo           --------------------------
	.section	.note.nv.cuinfo,"",@"SHT_NOTE"
	.sectionflags	@"SHF_NOTE_NV_CUINFO"
        /*0018*/ 	.short	0x0002
        /*001a*/ 	.short	0x005a
        /*001c*/ 	.short	0x0082
	.zero		2


//--------------------- .nv.info                  --------------------------
	.section	.nv.info,"",@"SHT_CUDA_INFO"
	.align	4


	//----- nvinfo : EIATTR_REGCOUNT
	.align		4
        /*0000*/ 	.byte	0x04, 0x2f
        /*0002*/ 	.short	(.L_12 - .L_11)
	.align		4
.L_11:
        /*0004*/ 	.word	index@(_ZN7cutlass13device_kernelINS_4gemm6kernel13GemmUniversalIN4cute5tupleIJiiiiEEENS1_10collective13CollectiveMmaINS1_37MainloopSm90TmaGmmaWarpSpecializedFP8ILi17ENS5_IJNS4_1CILi2EEENSA_ILi1EEESC_EEENS1_35KernelTmaWarpSpecializedCooperativeEEENS5_IJNSA_ILi256EEENSA_ILi160EEENSA_ILi32EEEEEENS_12float_e4m3_tENS5_IJlSC_lEEESK_SL_NS4_8TiledMMAINS4_8MMA_AtomIJNS4_4SM904GMMA30MMA_64x32x32_F32E4M3E4M3_SS_TNILNSP_7ScaleInE1ELSR_1EEEEEENS4_6LayoutISD_NS5_IJSC_NSA_ILi0EEESV_EEEEENS5_IJNS4_10UnderscoreESY_SY_EEEEENS4_13SM90_TMA_LOADENS4_14ComposedLayoutINS4_7SwizzleILi1ELi4ELi3EEENS4_18smem_ptr_flag_bitsILi8EEENSU_INS5_IJNSA_ILi8EEESI_EEENS5_IJSI_SC_EEEEEEEvNS4_8identityENS4_23SM90_TMA_LOAD_MULTICASTES1B_vS1C_EENS_8epilogue10collective6detail29Sm90TmaWarpSpecializedAdapterINS1G_15DefaultEpilogueISK_SL_SL_NS1F_6thread17LinearCombinationISK_Li1EffLNS1K_9ScaleType4KindE0ELNS_15FloatRoundStyleE2ESK_EENS1_15EpilogueDefaultEEEEEvvEEEEvNT_6ParamsE)
        /*0008*/ 	.word	0x000000a8


	//----- nvinfo : EIATTR_FRAME_SIZE
	.align		4
.L_12:
        /*000c*/ 	.byte	0x04, 0x11
        /*000e*/ 	.short	(.L_14 - .L_13)
	.align		4
.L_13:
        /*0010*/ 	.word	index@(_ZN7cutlass13device_kernelINS_4gemm6kernel13GemmUniversalIN4cute5tupleIJiiiiEEENS1_10collective13CollectiveMmaINS1_37MainloopSm90TmaGmmaWarpSpecializedFP8ILi17ENS5_IJNS4_1CILi2EEENSA_ILi1EEESC_EEENS1_35KernelTmaWarpSpecializedCooperativeEEENS5_IJNSA_ILi256EEENSA_ILi160EEENSA_ILi32EEEEEENS_12float_e4m3_tENS5_IJlSC_lEEESK_SL_NS4_8TiledMMAINS4_8MMA_AtomIJNS4_4SM904GMMA30MMA_64x32x32_F32E4M3E4M3_SS_TNILNSP_7ScaleInE1ELSR_1EEEEEENS4_6LayoutISD_NS5_IJSC_NSA_ILi0EEESV_EEEEENS5_IJNS4_10UnderscoreESY_SY_EEEEENS4_13SM90_TMA_LOADENS4_14ComposedLayoutINS4_7SwizzleILi1ELi4ELi3EEENS4_18smem_ptr_flag_bitsILi8EEENSU_INS5_IJNSA_ILi8EEESI_EEENS5_IJSI_SC_EEEEEEEvNS4_8identityENS4_23SM90_TMA_LOAD_MULTICASTES1B_vS1C_EENS_8epilogue10collective6detail29Sm90TmaWarpSpecializedAdapterINS1G_15DefaultEpilogueISK_SL_SL_NS1F_6thread17LinearCombinationISK_Li1EffLNS1K_9ScaleType4KindE0ELNS_15FloatRoundStyleE2ESK_EENS1_15EpilogueDefaultEEEEEvvEEEEvNT_6ParamsE)
        /*0014*/ 	.word	0x00000208


	//----- nvinfo : EIATTR_MIN_STACK_SIZE
	.align		4
.L_14:
        /*0018*/ 	.byte	0x04, 0x12
        /*001a*/ 	.short	(.L_16 - .L_15)
	.align		4
.L_15:
        /*001c*/ 	.word	index@(_ZN7cutlass13device_kernelINS_4gemm6kernel13GemmUniversalIN4cute5tupleIJiiiiEEENS1_10collective13CollectiveMmaINS1_37MainloopSm90TmaGmmaWarpSpecializedFP8ILi17ENS5_IJNS4_1CILi2EEENSA_ILi1EEESC_EEENS1_35KernelTmaWarpSpecializedCooperativeEEENS5_IJNSA_ILi256EEENSA_ILi160EEENSA_ILi32EEEEEENS_12float_e4m3_tENS5_IJlSC_lEEESK_SL_NS4_8TiledMMAINS4_8MMA_AtomIJNS4_4SM904GMMA30MMA_64x32x32_F32E4M3E4M3_SS_TNILNSP_7ScaleInE1ELSR_1EEEEEENS4_6LayoutISD_NS5_IJSC_NSA_ILi0EEESV_EEEEENS5_IJNS4_10UnderscoreESY_SY_EEEEENS4_13SM90_TMA_LOADENS4_14ComposedLayoutINS4_7SwizzleILi1ELi4ELi3EEENS4_18smem_ptr_flag_bitsILi8EEENSU_INS5_IJNSA_ILi8EEESI_EEENS5_IJSI_SC_EEEEEEEvNS4_8identityENS4_23SM90_TMA_LOAD_MULTICASTES1B_vS1C_EENS_8epilogue10collective6detail29Sm90TmaWarpSpecializedAdapterINS1G_15DefaultEpilogueISK_SL_SL_NS1F_6thread17LinearCombinationISK_Li1EffLNS1K_9ScaleType4KindE0ELNS_15FloatRoundStyleE2ESK_EENS1_15EpilogueDefaultEEEEEvvEEEEvNT_6ParamsE)
        /*0020*/ 	.word	0x00000208
.L_16:


//--------------------- .nv.compat                --------------------------
	.section	.nv.compat,"",@"SHT_CUDA_COMPAT_INFO"
	.align	4
        /*0000*/ 	.byte	0x02, 0x09, 0x01, 0x00, 0x02, 0x02, 0x04, 0x00, 0x02, 0x05, 0x05, 0x00, 0x03, 0x07, 0x01, 0x01
        /*0010*/ 	.byte	0x02, 0x03, 0x01, 0x00, 0x02, 0x06, 0x01, 0x00, 0x04, 0x0b, 0x08, 0x00, 0x00, 0x00, 0x00, 0x00
        /*0020*/ 	.byte	0x00, 0x00, 0x00, 0x00


//--------------------- .nv.info._ZN7cutlass13device_kernelINS_4gemm6kernel13GemmUniversalIN4cute5tupleIJiiiiEEENS1_10collective13CollectiveMmaINS1_37MainloopSm90TmaGmmaWarpSpecializedFP8ILi17ENS5_IJNS4_1CILi2EEENSA_ILi1EEESC_EEENS1_35KernelTmaWarpSpecializedCooperativeEEENS5_IJNSA_ILi256EEENSA_ILi160EEENSA_ILi32EEEEEENS_12float_e4m3_tENS5_IJlSC_lEEESK_SL_NS4_8TiledMMAINS4_8MMA_AtomIJNS4_4SM904GMMA30MMA_64x32x32_F32E4M3E4M3_SS_TNILNSP_7ScaleInE1ELSR_1EEEEEENS4_6LayoutISD_NS5_IJSC_NSA_ILi0EEESV_EEEEENS5_IJNS4_10UnderscoreESY_SY_EEEEENS4_13SM90_TMA_LOADENS4_14ComposedLayoutINS4_7SwizzleILi1ELi4ELi3EEENS4_18smem_ptr_flag_bitsILi8EEENSU_INS5_IJNSA_ILi8EEESI_EEENS5_IJSI_SC_EEEEEEEvNS4_8identityENS4_23SM90_TMA_LOAD_MULTICASTES1B_vS1C_EENS_8epilogue10collective6detail29Sm90TmaWarpSpecializedAdapterINS1G_15DefaultEpilogueISK_SL_SL_NS1F_6thread17LinearCombinationISK_Li1EffLNS1K_9ScaleType4KindE0ELNS_15FloatRoundStyleE2ESK_EENS1_15EpilogueDefaultEEEEEvvEEEEvNT_6ParamsE --------------------------
	.section	.nv.info._ZN7cutlass13device_kernelINS_4gemm6kernel13GemmUniversalIN4cute5tupleIJiiiiEEENS1_10collective13CollectiveMmaINS1_37MainloopSm90TmaGmmaWarpSpecializedFP8ILi17ENS5_IJNS4_1CILi2EEENSA_ILi1EEESC_EEENS1_35KernelTmaWarpSpecializedCooperativeEEENS5_IJNSA_ILi256EEENSA_ILi160EEENSA_ILi32EEEEEENS_12float_e4m3_tENS5_IJlSC_lEEESK_SL_NS4_8TiledMMAINS4_8MMA_AtomIJNS4_4SM904GMMA30MMA_64x32x32_F32E4M3E4M3_SS_TNILNSP_7ScaleInE1ELSR_1EEEEEENS4_6LayoutISD_NS5_IJSC_NSA_ILi0EEESV_EEEEENS5_IJNS4_10UnderscoreESY_SY_EEEEENS4_13SM90_TMA_LOADENS4_14ComposedLayoutINS4_7SwizzleILi1ELi4ELi3EEENS4_18smem_ptr_flag_bitsILi8EEENSU_INS5_IJNSA_ILi8EEESI_EEENS5_IJSI_SC_EEEEEEEvNS4_8identityENS4_23SM90_TMA_LOAD_MULTICASTES1B_vS1C_EENS_8epilogue10collective6detail29Sm90TmaWarpSpecializedAdapterINS1G_15DefaultEpilogueISK_SL_SL_NS1F_6thread17LinearCombinationISK_Li1EffLNS1K_9ScaleType4KindE0ELNS_15FloatRoundStyleE2ESK_EENS1_15EpilogueDefaultEEEEEvvEEEEvNT_6ParamsE,"",@"SHT_CUDA_INFO"
	.sectionflags	@""
	.align	4


	//----- nvinfo : EIATTR_CUDA_API_VERSION
	.align		4
        /*0000*/ 	.byte	0x04, 0x37
        /*0002*/ 	.short	(.L_18 - .L_17)
.L_17:
        /*0004*/ 	.word	0x00000082


	//----- nvinfo : EIATTR_KPARAM_INFO
	.align		4
.L_18:
        /*0008*/ 	.byte	0x04, 0x17
        /*000a*/ 	.short	(.L_20 - .L_19)
.L_19:
        /*000c*/ 	.word	0x00000000
        /*0010*/ 	.short	0x0000
        /*0012*/ 	.short	0x0070
        /*0014*/ 	.byte	0x00, 0xf0, 0x01, 0x10


	//----- nvinfo : EIATTR_SPARSE_MMA_MASK
	.align		4
.L_20:
        /*0018*/ 	.byte	0x03, 0x50
        /*001a*/ 	.short	0x0000


	//----- nvinfo : EIATTR_MAXREG_COUNT
	.align		4
        /*001c*/ 	.byte	0x03, 0x1b
        /*001e*/ 	.short	0x00a8


	//----- nvinfo : EIATTR_NUM_BARRIERS
	.align		4
        /*0020*/ 	.byte	0x02, 0x4c
        /*0022*/ 	.byte	0x01
	.zero		1


	//----- nvinfo : EIATTR_ANNOTATIONS
	.align		4
        /*0024*/ 	.byte	0x04, 0x55
        /*0026*/ 	.short	(.L_22 - .L_21)


	//   ....[0]....
.L_21:
        /*0028*/ 	.word	0x00000001
        /*002c*/ 	.byte	0x00, 0x09, 0x00, 0x00, 0x01, 0x00, 0x00, 0x00, 0xd0, 0x09, 0x00, 0x00, 0x01, 0x00, 0x00, 0x00
        /* <DEDUP_REMOVED lines=487> */
        /*1eac*/ 	.byte	0x10, 0x5d, 0x01, 0x00


	//----- nvinfo : EIATTR_MERCURY_ISA_VERSION
	.align		4
.L_22:
        /*1eb0*/ 	.byte	0x03, 0x5f
        /*1eb2*/ 	.short	0x0101


	//----- nvinfo : EIATTR_INT_WARP_WIDE_INSTR_OFFSETS
	.align		4
        /*1eb4*/ 	.byte	0x04, 0x31
        /*1eb6*/ 	.short	(.L_24 - .L_23)


	//   ....[0]....
.L_23:
        /*1eb8*/ 	.word	0x00000720


	//   ....[1]....
        /*1ebc*/ 	.word	0x00000740


	//   ....[2]....
        /*1ec0*/ 	.word	0x000008a0


	//----- nvinfo : EIATTR_COOP_GROUP_MASK_REGIDS
	.align		4
.L_24:
        /*1ec4*/ 	.byte	0x04, 0x29
        /*1ec6*/ 	.short	(.L_26 - .L_25)


	//   ....[0]....
.L_25:
        /*1ec8*/ 	.word	0xffffffff


	//   ....[1]....
        /*1ecc*/ 	.word	0xffffffff


	//   ....[2]....
        /*1ed0*/ 	.word	0xffffffff


	//   ....[3]....
        /*1ed4*/ 	.word	0xffffffff


	//   ....[4]....
        /*1ed8*/ 	.word	0xffffffff


	//   ....[5]....
        /*1edc*/ 	.word	0xffffffff


	//----- nvinfo : EIATTR_COOP_GROUP_INSTR_OFFSETS
	.align		4
.L_26:
        /*1ee0*/ 	.byte	0x04, 0x28
        /*1ee2*/ 	.short	(.L_28 - .L_27)


	//   ....[0]....
.L_27:
        /*1ee4*/ 	.word	0x00000070


	//   ....[1]....
        /*1ee8*/ 	.word	0x00000080


	//   ....[2]....
        /*1eec*/ 	.word	0x000001a0


	//   ....[3]....
        /*1ef0*/ 	.word	0x00000590


	//   ....[4]....
        /*1ef4*/ 	.word	0x00000a10


	//   ....[5]....
        /*1ef8*/ 	.word	0x00001fb0


	//----- nvinfo : EIATTR_REG_RECONFIG
	.align		4
.L_28:
        /*1efc*/ 	.byte	0x01, 0x54
	.zero		2


	//----- nvinfo : EIATTR_MBARRIER_INSTR_OFFSETS
	.align		4
        /*1f00*/ 	.byte	0x04, 0x39
        /*1f02*/ 	.short	(.L_30 - .L_29)


	//   ....[0]....
.L_29:
        /*1f04*/ 	.word	0x00000340
        /*1f08*/ 	.word	0x000000ff
        /*1f0c*/ 	.word	0x00000000
        /*1f10*/ 	.short	0x0100
        /*1f12*/ 	.byte	0x0a
	.zero		1


	//   ....[1]....
        /*1f14*/ 	.word	0x00000350
        /*1f18*/ 	.word	0x000000ff
        /*1f1c*/ 	.word	0x00000088
        /*1f20*/ 	.short	0x0100
        /*1f22*/ 	.byte	0x0a
	.zero		1


	//   ....[2]....
        /*1f24*/ 	.word	0x00000360
        /*1f28*/ 	.word	0x000000ff
        /*1f2c*/ 	.word	0x00000008
        /*1f30*/ 	.short	0x0100
        /*1f32*/ 	.byte	0x0a
	.zero		1


	//   ....[3]....
        /*1f34*/ 	.word	0x00000370
        /*1f38*/ 	.word	0x000000ff
        /*1f3c*/ 	.word	0x00000090
        /*1f40*/ 	.short	0x0100
        /*1f42*/ 	.byte	0x0a
	.zero		1


	//   ....[4]....
        /*1f44*/ 	.word	0x00000380
        /*1f48*/ 	.word	0x000000ff
        /*1f4c*/ 	.word	0x00000010
        /*1f50*/ 	.short	0x0100
        /*1f52*/ 	.byte	0x0a
	.zero		1


	//   ....[5]....
        /*1f54*/ 	.word	0x00000390
        /*1f58*/ 	.word	0x000000ff
        /*1f5c*/ 	.word	0x00000098
        /*1f60*/ 	.short	0x0100
        /*1f62*/ 	.byte	0x0a
	.zero		1


	//   ....[6]....
        /*1f64*/ 	.word	0x000003a0
        /*1f68*/ 	.word	0x000000ff
        /*1f6c*/ 	.word	0x00000018
        /*1f70*/ 	.short	0x0100
        /*1f72*/ 	.byte	0x0a
	.zero		1


	//   ....[7]....
        /*1f74*/ 	.word	0x000003b0
        /*1f78*/ 	.word	0x000000ff
        /*1f7c*/ 	.word	0x000000a0
        /*1f80*/ 	.short	0x0100
        /*1f82*/ 	.byte	0x0a
	.zero		1


	//   ....[8]....
        /*1f84*/ 	.word	0x000003c0
        /*1f88*/ 	.word	0x000000ff
        /*1f8c*/ 	.word	0x00000020
        /*1f90*/ 	.short	0x0100
        /*1f92*/ 	.byte	0x0a
	.zero		1


	//   ....[9]....
        /*1f94*/ 	.word	0x000003d0
        /*1f98*/ 	.word	0x000000ff
        /*1f9c*/ 	.word	0x000000a8
        /*1fa0*/ 	.short	0x0100
        /*1fa2*/ 	.byte	0x0a
	.zero		1


	//   ....[10]....
        /*1fa4*/ 	.word	0x000003e0
        /*1fa8*/ 	.word	0x000000ff
        /*1fac*/ 	.word	0x00000028
        /*1fb0*/ 	.short	0x0100
        /*1fb2*/ 	.byte	0x0a
	.zero		1


	//   ....[11]....
        /*1fb4*/ 	.word	0x000003f0
        /*1fb8*/ 	.word	0x000000ff
        /*1fbc*/ 	.word	0x000000b0
        /*1fc0*/ 	.short	0x0100
        /*1fc2*/ 	.byte	0x0a
	.zero		1


	//   ....[12]....
        /*1fc4*/ 	.word	0x00000400
        /*1fc8*/ 	.word	0x000000ff
        /*1fcc*/ 	.word	0x00000030
        /*1fd0*/ 	.short	0x0100
        /*1fd2*/ 	.byte	0x0a
	.zero		1


	//   ....[13]....
        /*1fd4*/ 	.word	0x00000410
        /*1fd8*/ 	.word	0x000000ff
        /*1fdc*/ 	.word	0x000000b8
        /*1fe0*/ 	.short	0x0100
        /*1fe2*/ 	.byte	0x0a
	.zero		1


	//   ....[14]....
        /*1fe4*/ 	.word	0x00000420
        /*1fe8*/ 	.word	0x000000ff
        /*1fec*/ 	.word	0x00000038
        /*1ff0*/ 	.short	0x0100
        /*1ff2*/ 	.byte	0x0a
	.zero		1


	//   ....[15]....
        /*1ff4*/ 	.word	0x00000430
        /*1ff8*/ 	.word	0x000000ff
        /*1ffc*/ 	.word	0x000000c0
        /*2000*/ 	.short	0x0100
        /*2002*/ 	.byte	0x0a
	.zero		1


	//   ....[16]....
        /*2004*/ 	.word	0x00000440
        /*2008*/ 	.word	0x000000ff
        /*200c*/ 	.word	0x00000040
        /*2010*/ 	.short	0x0100
        /*2012*/ 	.byte	0x0a
	.zero		1


	//   ....[17]....
        /*2014*/ 	.word	0x00000450
        /*2018*/ 	.word	0x000000ff
        /*201c*/ 	.word	0x000000c8
        /*2020*/ 	.short	0x0100
        /*2022*/ 	.byte	0x0a
	.zero		1


	//   ....[18]....
        /*2024*/ 	.word	0x00000460
        /*2028*/ 	.word	0x000000ff
        /*202c*/ 	.word	0x00000048
        /*2030*/ 	.short	0x0100
        /*2032*/ 	.byte	0x0a
	.zero		1


	//   ....[19]....
        /*2034*/ 	.word	0x00000470
        /*2038*/ 	.word	0x000000ff
        /*203c*/ 	.word	0x000000d0
        /*2040*/ 	.short	0x0100
        /*2042*/ 	.byte	0x0a
	.zero		1


	//   ....[20]....
        /*2044*/ 	.word	0x00000480
        /*2048*/ 	.word	0x000000ff
        /*204c*/ 	.word	0x00000050
        /*2050*/ 	.short	0x0100
        /*2052*/ 	.byte	0x0a
	.zero		1


	//   ....[21]....
        /*2054*/ 	.word	0x00000490
        /*2058*/ 	.word	0x000000ff
        /*205c*/ 	.word	0x000000d8
        /*2060*/ 	.short	0x0100
        /*2062*/ 	.byte	0x0a
	.zero		1


	//   ....[22]....
        /*2064*/ 	.word	0x000004a0
        /*2068*/ 	.word	0x000000ff
        /*206c*/ 	.word	0x00000058
        /*2070*/ 	.short	0x0100
        /*2072*/ 	.byte	0x0a
	.zero		1


	//   ....[23]....
        /*2074*/ 	.word	0x000004b0
        /*2078*/ 	.word	0x000000ff
        /*207c*/ 	.word	0x000000e0
        /*2080*/ 	.short	0x0100
        /*2082*/ 	.byte	0x0a
	.zero		1


	//   ....[24]....
        /*2084*/ 	.word	0x000004c0
        /*2088*/ 	.word	0x000000ff
        /*208c*/ 	.word	0x00000060
        /*2090*/ 	.short	0x0100
        /*2092*/ 	.byte	0x0a
	.zero		1


	//   ....[25]....
        /*2094*/ 	.word	0x000004d0
        /*2098*/ 	.word	0x000000ff
        /*209c*/ 	.word	0x000000e8
        /*20a0*/ 	.short	0x0100
        /*20a2*/ 	.byte	0x0a
	.zero		1


	//   ....[26]....
        /*20a4*/ 	.word	0x000004e0
        /*20a8*/ 	.word	0x000000ff
        /*20ac*/ 	.word	0x00000068
        /*20b0*/ 	.short	0x0100
        /*20b2*/ 	.byte	0x0a
	.zero		1


	//   ....[27]....
        /*20b4*/ 	.word	0x000004f0
        /*20b8*/ 	.word	0x000000ff
        /*20bc*/ 	.word	0x000000f0
        /*20c0*/ 	.short	0x0100
        /*20c2*/ 	.byte	0x0a
	.zero		1


	//   ....[28]....
        /*20c4*/ 	.word	0x00000500
        /*20c8*/ 	.word	0x000000ff
        /*20cc*/ 	.word	0x00000070
        /*20d0*/ 	.short	0x0100
        /*20d2*/ 	.byte	0x0a
	.zero		1


	//   ....[29]....
        /*20d4*/ 	.word	0x00000510
        /*20d8*/ 	.word	0x000000ff
        /*20dc*/ 	.word	0x000000f8
        /*20e0*/ 	.short	0x0100
        /*20e2*/ 	.byte	0x0a
	.zero		1


	//   ....[30]....
        /*20e4*/ 	.word	0x00000520
        /*20e8*/ 	.word	0x000000ff
        /*20ec*/ 	.word	0x00000078
        /*20f0*/ 	.short	0x0100
        /*20f2*/ 	.byte	0x0a
	.zero		1


	//   ....[31]....
        /*20f4*/ 	.word	0x00000530
        /*20f8*/ 	.word	0x000000ff
        /*20fc*/ 	.word	0x00000100
        /*2100*/ 	.short	0x0100
        /*2102*/ 	.byte	0x0a
	.zero		1


	//   ....[32]....
        /*2104*/ 	.word	0x00000540
        /*2108*/ 	.word	0x000000ff
        /*210c*/ 	.word	0x00000080
        /*2110*/ 	.short	0x0100
        /*2112*/ 	.byte	0x0a
	.zero		1


	//   ....[33]....
        /*2114*/ 	.word	0x00000550
        /*2118*/ 	.word	0x000000ff
        /*211c*/ 	.word	0x00000108
        /*2120*/ 	.short	0x0100
        /*2122*/ 	.byte	0x0a
	.zero		1


	//   ....[34]....
        /*2124*/ 	.word	0x00000930
        /*2128*/ 	.word	0x000000ff
        /*212c*/ 	.word	0x00000120
        /*2130*/ 	.short	0x0100
        /*2132*/ 	.byte	0x08
	.zero		1


	//   ....[35]....
        /*2134*/ 	.word	0x000009b0
        /*2138*/ 	.word	0x000000ff
        /*213c*/ 	.word	0x00000128
        /*2140*/ 	.short	0x0100
        /*2142*/ 	.byte	0x08
	.zero		1


	//   ....[36]....
        /*2144*/ 	.word	0x000023b0
        /*2148*/ 	.word	0x000000ff
        /*214c*/ 	.word	0x00000000
        /*2150*/ 	.short	0x010a
        /*2152*/ 	.byte	0x0f
	.zero		1


	//   ....[37]....
        /*2154*/ 	.word	0x00002410
        /*2158*/ 	.word	0x000000ff
        /*215c*/ 	.word	0x00000000
        /*2160*/ 	.short	0x010a
        /*2162*/ 	.byte	0x0f
	.zero		1


	//   ....[38]....
        /*2164*/ 	.word	0x000040f0
        /*2168*/ 	.word	0x000000ff
        /*216c*/ 	.word	0x00000000
        /*2170*/ 	.short	0x010a
        /*2172*/ 	.byte	0x11
	.zero		1


	//   ....[39]....
        /*2174*/ 	.word	0x00004130
        /*2178*/ 	.word	0x000000ff
        /*217c*/ 	.word	0x00000000
        /*2180*/ 	.short	0x010a
        /*2182*/ 	.byte	0x11
	.zero		1


	//   ....[40]....
        /*2184*/ 	.word	0x00005dc0
        /*2188*/ 	.word	0x000000e5
        /*218c*/ 	.word	0x00000000
        /*2190*/ 	.short	0x0101
        /*2192*/ 	.byte	0x3f
	.zero		1


	//   ....[41]....
        /*2194*/ 	.word	0x00007a00
        /*2198*/ 	.word	0x00000018
        /*219c*/ 	.word	0x00000000
        /*21a0*/ 	.short	0x0101
        /*21a2*/ 	.byte	0x3f
	.zero		1


	//   ....[42]....
        /*21a4*/ 	.word	0x000147e0
        /*21a8*/ 	.word	0x0000000c
        /*21ac*/ 	.word	0x00000088
        /*21b0*/ 	.short	0x010a
        /*21b2*/ 	.byte	0x3f
	.zero		1


	//   ....[43]....
        /*21b4*/ 	.word	0x00014b90
        /*21b8*/ 	.word	0x00000005
        /*21bc*/ 	.word	0x00000128
        /*21c0*/ 	.short	0x0101
        /*21c2*/ 	.byte	0x3f
	.zero		1


	//   ....[44]....
        /*21c4*/ 	.word	0x00015310
        /*21c8*/ 	.word	0x00000007
        /*21cc*/ 	.word	0x00000000
        /*21d0*/ 	.short	0x010a
        /*21d2*/ 	.byte	0x3f
	.zero		1


	//   ....[45]....
        /*21d4*/ 	.word	0x00015390
        /*21d8*/ 	.word	0x00000008
        /*21dc*/ 	.word	0x00000000
        /*21e0*/ 	.short	0x010a
        /*21e2*/ 	.byte	0x3f
	.zero		1


	//   ....[46]....
        /*21e4*/ 	.word	0x00015420
        /*21e8*/ 	.word	0x00000009
        /*21ec*/ 	.word	0x00000000
        /*21f0*/ 	.short	0x010a
        /*21f2*/ 	.byte	0x3f
	.zero		1


	//   ....[47]....
        /*21f4*/ 	.word	0x000154b0
        /*21f8*/ 	.word	0x00000008
        /*21fc*/ 	.word	0x00000000
        /*2200*/ 	.short	0x010a
        /*2202*/ 	.byte	0x3f
	.zero		1


	//   ....[48]....
        /*2204*/ 	.word	0x00015540
        /*2208*/ 	.word	0x00000009
        /*220c*/ 	.word	0x00000000
        /*2210*/ 	.short	0x010a
        /*2212*/ 	.byte	0x3f
	.zero		1


	//   ....[49]....
        /*2214*/ 	.word	0x000155d0
        /*2218*/ 	.word	0x00000008
        /*221c*/ 	.word	0x00000000
        /*2220*/ 	.short	0x010a
        /*2222*/ 	.byte	0x3f
	.zero		1


	//   ....[50]....
        /*2224*/ 	.word	0x00015660
        /*2228*/ 	.word	0x00000009
        /*222c*/ 	.word	0x00000000
        /*2230*/ 	.short	0x010a
        /*2232*/ 	.byte	0x3f
	.zero		1


	//   ....[51]....
        /*2234*/ 	.word	0x000156f0
        /*2238*/ 	.word	0x00000008
        /*223c*/ 	.word	0x00000000
        /*2240*/ 	.short	0x010a
        /*2242*/ 	.byte	0x3f
	.zero		1


	//   ....[52]....
        /*2244*/ 	.word	0x00015780
        /*2248*/ 	.word	0x00000009
        /*224c*/ 	.word	0x00000000
        /*2250*/ 	.short	0x010a
        /*2252*/ 	.byte	0x3f
	.zero		1


	//   ....[53]....
        /*2254*/ 	.word	0x00015810
        /*2258*/ 	.word	0x00000008
        /*225c*/ 	.word	0x00000000
        /*2260*/ 	.short	0x010a
        /*2262*/ 	.byte	0x3f
	.zero		1


	//   ....[54]....
        /*2264*/ 	.word	0x000158a0
        /*2268*/ 	.word	0x00000009
        /*226c*/ 	.word	0x00000000
        /*2270*/ 	.short	0x010a
        /*2272*/ 	.byte	0x3f
	.zero		1


	//   ....[55]....
        /*2274*/ 	.word	0x00015930
        /*2278*/ 	.word	0x00000008
        /*227c*/ 	.word	0x00000000
        /*2280*/ 	.short	0x010a
        /*2282*/ 	.byte	0x3f
	.zero		1


	//   ....[56]....
        /*2284*/ 	.word	0x000159c0
        /*2288*/ 	.word	0x00000009
        /*228c*/ 	.word	0x00000000
        /*2290*/ 	.short	0x010a
        /*2292*/ 	.byte	0x3f
	.zero		1


	//   ....[57]....
        /*2294*/ 	.word	0x00015a50
        /*2298*/ 	.word	0x00000008
        /*229c*/ 	.word	0x00000000
        /*22a0*/ 	.short	0x010a
        /*22a2*/ 	.byte	0x3f
	.zero		1


	//   ....[58]....
        /*22a4*/ 	.word	0x00015ae0
        /*22a8*/ 	.word	0x00000009
        /*22ac*/ 	.word	0x00000000
        /*22b0*/ 	.short	0x010a
        /*22b2*/ 	.byte	0x3f
	.zero		1


	//   ....[59]....
        /*22b4*/ 	.word	0x00015b70
        /*22b8*/ 	.word	0x00000006
        /*22bc*/ 	.word	0x00000000
        /*22c0*/ 	.short	0x010a
        /*22c2*/ 	.byte	0x3f
	.zero		1


	//   ....[60]....
        /*22c4*/ 	.word	0x00015c00
        /*22c8*/ 	.word	0x00000003
        /*22cc*/ 	.word	0x00000000
        /*22d0*/ 	.short	0x010a
        /*22d2*/ 	.byte	0x3f
	.zero		1


	//   ....[61]....
        /*22d4*/ 	.word	0x00015c70
        /*22d8*/ 	.word	0x00000003
        /*22dc*/ 	.word	0x00000000
        /*22e0*/ 	.short	0x010a
        /*22e2*/ 	.byte	0x3f
	.zero		1


	//   ....[62]....
        /*22e4*/ 	.word	0x00015ce0
        /*22e8*/ 	.word	0x00000000
        /*22ec*/ 	.word	0x00000000
        /*22f0*/ 	.short	0x010a
        /*22f2*/ 	.byte	0x3f
	.zero		1


	//   ....[63]....
        /*22f4*/ 	.word	0x00015dc0
        /*22f8*/ 	.word	0x0000000c
        /*22fc*/ 	.word	0x00000088
        /*2300*/ 	.short	0x010a
        /*2302*/ 	.byte	0x3f
	.zero		1


	//   ....[64]....
        /*2304*/ 	.word	0x00015e90
        /*2308*/ 	.word	0x00000007
        /*230c*/ 	.word	0x00000000
        /*2310*/ 	.short	0x010a
        /*2312*/ 	.byte	0x3f
	.zero		1


	//   ....[65]....
        /*2314*/ 	.word	0x00015ee0
        /*2318*/ 	.word	0x00000008
        /*231c*/ 	.word	0x00000000
        /*2320*/ 	.short	0x010a
        /*2322*/ 	.byte	0x3f
	.zero		1


	//   ....[66]....
        /*2324*/ 	.word	0x00015f30
        /*2328*/ 	.word	0x00000009
        /*232c*/ 	.word	0x00000000
        /*2330*/ 	.short	0x010a
        /*2332*/ 	.byte	0x3f
	.zero		1


	//   ....[67]....
        /*2334*/ 	.word	0x00015f80
        /*2338*/ 	.word	0x00000008
        /*233c*/ 	.word	0x00000000
        /*2340*/ 	.short	0x010a
        /*2342*/ 	.byte	0x3f
	.zero		1


	//   ....[68]....
        /*2344*/ 	.word	0x00015fd0
        /*2348*/ 	.word	0x00000009
        /*234c*/ 	.word	0x00000000
        /*2350*/ 	.short	0x010a
        /*2352*/ 	.byte	0x3f
	.zero		1


	//   ....[69]....
        /*2354*/ 	.word	0x00016020
        /*2358*/ 	.word	0x00000008
        /*235c*/ 	.word	0x00000000
        /*2360*/ 	.short	0x010a
        /*2362*/ 	.byte	0x3f
	.zero		1


	//   ....[70]....
        /*2364*/ 	.word	0x00016070
        /*2368*/ 	.word	0x00000009
        /*236c*/ 	.word	0x00000000
        /*2370*/ 	.short	0x010a
        /*2372*/ 	.byte	0x3f
	.zero		1


	//   ....[71]....
        /*2374*/ 	.word	0x000160c0
        /*2378*/ 	.word	0x00000008
        /*237c*/ 	.word	0x00000000
        /*2380*/ 	.short	0x010a
        /*2382*/ 	.byte	0x3f
	.zero		1


	//   ....[72]....
        /*2384*/ 	.word	0x00016110
        /*2388*/ 	.word	0x00000009
        /*238c*/ 	.word	0x00000000
        /*2390*/ 	.short	0x010a
        /*2392*/ 	.byte	0x3f
	.zero		1


	//   ....[73]....
        /*2394*/ 	.word	0x00016160
        /*2398*/ 	.word	0x00000008
        /*239c*/ 	.word	0x00000000
        /*23a0*/ 	.short	0x010a
        /*23a2*/ 	.byte	0x3f
	.zero		1


	//   ....[74]....
        /*23a4*/ 	.word	0x000161b0
        /*23a8*/ 	.word	0x00000009
        /*23ac*/ 	.word	0x00000000
        /*23b0*/ 	.short	0x010a
        /*23b2*/ 	.byte	0x3f
	.zero		1


	//   ....[75]....
        /*23b4*/ 	.word	0x00016200
        /*23b8*/ 	.word	0x00000008
        /*23bc*/ 	.word	0x00000000
        /*23c0*/ 	.short	0x010a
        /*23c2*/ 	.byte	0x3f
	.zero		1


	//   ....[76]....
        /*23c4*/ 	.word	0x00016250
        /*23c8*/ 	.word	0x00000009
        /*23cc*/ 	.word	0x00000000
        /*23d0*/ 	.short	0x010a
        /*23d2*/ 	.byte	0x3f
	.zero		1


	//   ....[77]....
        /*23d4*/ 	.word	0x000162a0
        /*23d8*/ 	.word	0x00000008
        /*23dc*/ 	.word	0x00000000
        /*23e0*/ 	.short	0x010a
        /*23e2*/ 	.byte	0x3f
	.zero		1


	//   ....[78]....
        /*23e4*/ 	.word	0x000162f0
        /*23e8*/ 	.word	0x00000009
        /*23ec*/ 	.word	0x00000000
        /*23f0*/ 	.short	0x010a
        /*23f2*/ 	.byte	0x3f
	.zero		1


	//   ....[79]....
        /*23f4*/ 	.word	0x00016340
        /*23f8*/ 	.word	0x00000006
        /*23fc*/ 	.word	0x00000000
        /*2400*/ 	.short	0x010a
        /*2402*/ 	.byte	0x3f
	.zero		1


	//----- nvinfo : EIATTR_NUM_MBARRIERS
	.align		4
.L_30:
        /*2404*/ 	.byte	0x03, 0x38
        /*2406*/ 	.short	0x0024


	//----- nvinfo : EIATTR_EXIT_INSTR_OFFSETS
	.align		4
        /*2408*/ 	.byte	0x04, 0x1c
        /*240a*/ 	.short	(.L_32 - .L_31)


	//   ....[0]....
.L_31:
        /*240c*/ 	.word	0x00000ba0


	//   ....[1]....
        /*2410*/ 	.word	0x00001440


	//   ....[2]....
        /*2414*/ 	.word	0x00013ec0


	//   ....[3]....
        /*2418*/ 	.word	0x00014470


	//   ....[4]....
        /*241c*/ 	.word	0x00015c50


	//----- nvinfo : EIATTR_MAX_THREADS
	.align		4
.L_32:
        /*2420*/ 	.byte	0x04, 0x05
        /*2422*/ 	.short	(.L_34 - .L_33)
.L_33:
        /*2424*/ 	.word	0x00000180
        /*2428*/ 	.word	0x00000001
        /*242c*/ 	.word	0x00000001


	//----- nvinfo : EIATTR_CRS_STACK_SIZE
	.align		4
.L_34:
        /*2430*/ 	.byte	0x04, 0x1e
        /*2432*/ 	.short	(.L_36 - .L_35)
.L_35:
        /*2434*/ 	.word	0x00000000


	//----- nvinfo : EIATTR_CBANK_PARAM_SIZE
	.align		4
.L_36:
        /*2438*/ 	.byte	0x03, 0x19
        /*243a*/ 	.short	0x0470


	//----- nvinfo : EIATTR_PARAM_CBANK
	.align		4
        /*243c*/ 	.byte	0x04, 0x0a
        /*243e*/ 	.short	(.L_38 - .L_37)
	.align		4
.L_37:
        /*2440*/ 	.word	index@(.nv.constant0._ZN7cutlass13device_kernelINS_4gemm6kernel13GemmUniversalIN4cute5tupleIJiiiiEEENS1_10collective13CollectiveMmaINS1_37MainloopSm90TmaGmmaWarpSpecializedFP8ILi17ENS5_IJNS4_1CILi2EEENSA_ILi1EEESC_EEENS1_35KernelTmaWarpSpecializedCooperativeEEENS5_IJNSA_ILi256EEENSA_ILi160EEENSA_ILi32EEEEEENS_12float_e4m3_tENS5_IJlSC_lEEESK_SL_NS4_8TiledMMAINS4_8MMA_AtomIJNS4_4SM904GMMA30MMA_64x32x32_F32E4M3E4M3_SS_TNILNSP_7ScaleInE1ELSR_1EEEEEENS4_6LayoutISD_NS5_IJSC_NSA_ILi0EEESV_EEEEENS5_IJNS4_10UnderscoreESY_SY_EEEEENS4_13SM90_TMA_LOADENS4_14ComposedLayoutINS4_7SwizzleILi1ELi4ELi3EEENS4_18smem_ptr_flag_bitsILi8EEENSU_INS5_IJNSA_ILi8EEESI_EEENS5_IJSI_SC_EEEEEEEvNS4_8identityENS4_23SM90_TMA_LOAD_MULTICASTES1B_vS1C_EENS_8epilogue10collective6detail29Sm90TmaWarpSpecializedAdapterINS1G_15DefaultEpilogueISK_SL_SL_NS1F_6thread17LinearCombinationISK_Li1EffLNS1K_9ScaleType4KindE0ELNS_15FloatRoundStyleE2ESK_EENS1_15EpilogueDefaultEEEEEvvEEEEvNT_6ParamsE)
        /*2444*/ 	.short	0x0210
        /*2446*/ 	.short	0x0470


	//----- nvinfo : EIATTR_SW_WAR
	.align		4
.L_38:
        /*2448*/ 	.byte	0x04, 0x36
        /*244a*/ 	.short	(.L_40 - .L_39)
.L_39:
        /*244c*/ 	.word	0x00000008
.L_40:


//--------------------- .nv.callgraph             --------------------------
	.section	.nv.callgraph,"",@"SHT_CUDA_CALLGRAPH"
	.align	4
	.sectionentsize	8
	.align		4
        /*0000*/ 	.word	0x00000000
	.align		4
        /*0004*/ 	.word	0xffffffff
	.align		4
        /*0008*/ 	.word	0x00000000
	.align		4
        /*000c*/ 	.word	0xfffffffe
	.align		4
        /*0010*/ 	.word	0x00000000
	.align		4
        /*0014*/ 	.word	0xfffffffd
	.align		4
        /*0018*/ 	.word	0x00000000
	.align		4
        /*001c*/ 	.word	0xfffffffc


//--------------------- .nv.constant4             --------------------------
	.section	.nv.constant4,"a",@progbits
	.align	8
	.align		8
.nv.constant4:
        /*0000*/ 	.dword	_ZN39_INTERNAL_374f1e5f_4_k_cu_cda930dd_34854cuda3std3__45__cpo5beginE
	.align		8
        /*0008*/ 	.dword	_ZN39_INTERNAL_374f1e5f_4_k_cu_cda930dd_34854cuda3std3__45__cpo3endE
	.align		8
        /*0010*/ 	.dword	_ZN39_INTERNAL_374f1e5f_4_k_cu_cda930dd_34854cuda3std3__45__cpo6cbeginE
	.align		8
        /*0018*/ 	.dword	_ZN39_INTERNAL_374f1e5f_4_k_cu_cda930dd_34854cuda3std3__45__cpo4cendE
	.align		8
        /*0020*/ 	.dword	_ZN39_INTERNAL_374f1e5f_4_k_cu_cda930dd_34854cuda3std3__441_GLOBAL__N__374f1e5f_4_k_cu_cda930dd_34856ignoreE
	.align		8
        /*0028*/ 	.dword	_ZN39_INTERNAL_374f1e5f_4_k_cu_cda930dd_34854cuda3std3__419piecewise_constructE
	.align		8
        /*0030*/ 	.dword	_ZN39_INTERNAL_374f1e5f_4_k_cu_cda930dd_34854cuda3std3__48in_placeE
	.align		8
        /*0038*/ 	.dword	_ZN39_INTERNAL_374f1e5f_4_k_cu_cda930dd_34854cuda3std6ranges3__45__cpo4swapE
	.align		8
        /*0040*/ 	.dword	_ZN39_INTERNAL_374f1e5f_4_k_cu_cda930dd_34854cuda3std6ranges3__45__cpo9iter_moveE
	.align		8
        /*0048*/ 	.dword	_ZN39_INTERNAL_374f1e5f_4_k_cu_cda930dd_34854cute7productE
	.align		8
        /*0050*/ 	.dword	_ZN39_INTERNAL_374f1e5f_4_k_cu_cda930dd_34854cute1_E


//--------------------- .text._ZN7cutlass13device_kernelINS_4gemm6kernel13GemmUniversalIN4cute5tupleIJiiiiEEENS1_10collective13CollectiveMmaINS1_37MainloopSm90TmaGmmaWarpSpecializedFP8ILi17ENS5_IJNS4_1CILi2EEENSA_ILi1EEESC_EEENS1_35KernelTmaWarpSpecializedCooperativeEEENS5_IJNSA_ILi256EEENSA_ILi160EEENSA_ILi32EEEEEENS_12float_e4m3_tENS5_IJlSC_lEEESK_SL_NS4_8TiledMMAINS4_8MMA_AtomIJNS4_4SM904GMMA30MMA_64x32x32_F32E4M3E4M3_SS_TNILNSP_7ScaleInE1ELSR_1EEEEEENS4_6LayoutISD_NS5_IJSC_NSA_ILi0EEESV_EEEEENS5_IJNS4_10UnderscoreESY_SY_EEEEENS4_13SM90_TMA_LOADENS4_14ComposedLayoutINS4_7SwizzleILi1ELi4ELi3EEENS4_18smem_ptr_flag_bitsILi8EEENSU_INS5_IJNSA_ILi8EEESI_EEENS5_IJSI_SC_EEEEEEEvNS4_8identityENS4_23SM90_TMA_LOAD_MULTICASTES1B_vS1C_EENS_8epilogue10collective6detail29Sm90TmaWarpSpecializedAdapterINS1G_15DefaultEpilogueISK_SL_SL_NS1F_6thread17LinearCombinationISK_Li1EffLNS1K_9ScaleType4KindE0ELNS_15FloatRoundStyleE2ESK_EENS1_15EpilogueDefaultEEEEEvvEEEEvNT_6ParamsE --------------------------
	.section	.text._ZN7cutlass13device_kernelINS_4gemm6kernel13GemmUniversalIN4cute5tupleIJiiiiEEENS1_10collective13CollectiveMmaINS1_37MainloopSm90TmaGmmaWarpSpecializedFP8ILi17ENS5_IJNS4_1CILi2EEENSA_ILi1EEESC_EEENS1_35KernelTmaWarpSpecializedCooperativeEEENS5_IJNSA_ILi256EEENSA_ILi160EEENSA_ILi32EEEEEENS_12float_e4m3_tENS5_IJlSC_lEEESK_SL_NS4_8TiledMMAINS4_8MMA_AtomIJNS4_4SM904GMMA30MMA_64x32x32_F32E4M3E4M3_SS_TNILNSP_7ScaleInE1ELSR_1EEEEEENS4_6LayoutISD_NS5_IJSC_NSA_ILi0EEESV_EEEEENS5_IJNS4_10UnderscoreESY_SY_EEEEENS4_13SM90_TMA_LOADENS4_14ComposedLayoutINS4_7SwizzleILi1ELi4ELi3EEENS4_18smem_ptr_flag_bitsILi8EEENSU_INS5_IJNSA_ILi8EEESI_EEENS5_IJSI_SC_EEEEEEEvNS4_8identityENS4_23SM90_TMA_LOAD_MULTICASTES1B_vS1C_EENS_8epilogue10collective6detail29Sm90TmaWarpSpecializedAdapterINS1G_15DefaultEpilogueISK_SL_SL_NS1F_6thread17LinearCombinationISK_Li1EffLNS1K_9ScaleType4KindE0ELNS_15FloatRoundStyleE2ESK_EENS1_15EpilogueDefaultEEEEEvvEEEEvNT_6ParamsE,"ax",@progbits
	.align	128
.text._ZN7cutlass13device_kernelINS_4gemm6kernel13GemmUniversalIN4cute5tupleIJiiiiEEENS1_10collective13CollectiveMmaINS1_37MainloopSm90TmaGmmaWarpSpecializedFP8ILi17ENS5_IJNS4_1CILi2EEENSA_ILi1EEESC_EEENS1_35KernelTmaWarpSpecializedCooperativeEEENS5_IJNSA_ILi256EEENSA_ILi160EEENSA_ILi32EEEEEENS_12float_e4m3_tENS5_IJlSC_lEEESK_SL_NS4_8TiledMMAINS4_8MMA_AtomIJNS4_4SM904GMMA30MMA_64x32x32_F32E4M3E4M3_SS_TNILNSP_7ScaleInE1ELSR_1EEEEEENS4_6LayoutISD_NS5_IJSC_NSA_ILi0EEESV_EEEEENS5_IJNS4_10UnderscoreESY_SY_EEEEENS4_13SM90_TMA_LOADENS4_14ComposedLayoutINS4_7SwizzleILi1ELi4ELi3EEENS4_18smem_ptr_flag_bitsILi8EEENSU_INS5_IJNSA_ILi8EEESI_EEENS5_IJSI_SC_EEEEEEEvNS4_8identityENS4_23SM90_TMA_LOAD_MULTICASTES1B_vS1C_EENS_8epilogue10collective6detail29Sm90TmaWarpSpecializedAdapterINS1G_15DefaultEpilogueISK_SL_SL_NS1F_6thread17LinearCombinationISK_Li1EffLNS1K_9ScaleType4KindE0ELNS_15FloatRoundStyleE2ESK_EENS1_15EpilogueDefaultEEEEEvvEEEEvNT_6ParamsE:
        .type           _ZN7cutlass13device_kernelINS_4gemm6kernel13GemmUniversalIN4cute5tupleIJiiiiEEENS1_10collective13CollectiveMmaINS1_37MainloopSm90TmaGmmaWarpSpecializedFP8ILi17ENS5_IJNS4_1CILi2EEENSA_ILi1EEESC_EEENS1_35KernelTmaWarpSpecializedCooperativeEEENS5_IJNSA_ILi256EEENSA_ILi160EEENSA_ILi32EEEEEENS_12float_e4m3_tENS5_IJlSC_lEEESK_SL_NS4_8TiledMMAINS4_8MMA_AtomIJNS4_4SM904GMMA30MMA_64x32x32_F32E4M3E4M3_SS_TNILNSP_7ScaleInE1ELSR_1EEEEEENS4_6LayoutISD_NS5_IJSC_NSA_ILi0EEESV_EEEEENS5_IJNS4_10UnderscoreESY_SY_EEEEENS4_13SM90_TMA_LOADENS4_14ComposedLayoutINS4_7SwizzleILi1ELi4ELi3EEENS4_18smem_ptr_flag_bitsILi8EEENSU_INS5_IJNSA_ILi8EEESI_EEENS5_IJSI_SC_EEEEEEEvNS4_8identityENS4_23SM90_TMA_LOAD_MULTICASTES1B_vS1C_EENS_8epilogue10collective6detail29Sm90TmaWarpSpecializedAdapterINS1G_15DefaultEpilogueISK_SL_SL_NS1F_6thread17LinearCombinationISK_Li1EffLNS1K_9ScaleType4KindE0ELNS_15FloatRoundStyleE2ESK_EENS1_15EpilogueDefaultEEEEEvvEEEEvNT_6ParamsE,@function
        .size           _ZN7cutlass13device_kernelINS_4gemm6kernel13GemmUniversalIN4cute5tupleIJiiiiEEENS1_10collective13CollectiveMmaINS1_37MainloopSm90TmaGmmaWarpSpecializedFP8ILi17ENS5_IJNS4_1CILi2EEENSA_ILi1EEESC_EEENS1_35KernelTmaWarpSpecializedCooperativeEEENS5_IJNSA_ILi256EEENSA_ILi160EEENSA_ILi32EEEEEENS_12float_e4m3_tENS5_IJlSC_lEEESK_SL_NS4_8TiledMMAINS4_8MMA_AtomIJNS4_4SM904GMMA30MMA_64x32x32_F32E4M3E4M3_SS_TNILNSP_7ScaleInE1ELSR_1EEEEEENS4_6LayoutISD_NS5_IJSC_NSA_ILi0EEESV_EEEEENS5_IJNS4_10UnderscoreESY_SY_EEEEENS4_13SM90_TMA_LOADENS4_14ComposedLayoutINS4_7SwizzleILi1ELi4ELi3EEENS4_18smem_ptr_flag_bitsILi8EEENSU_INS5_IJNSA_ILi8EEESI_EEENS5_IJSI_SC_EEEEEEEvNS4_8identityENS4_23SM90_TMA_LOAD_MULTICASTES1B_vS1C_EENS_8epilogue10collective6detail29Sm90TmaWarpSpecializedAdapterINS1G_15DefaultEpilogueISK_SL_SL_NS1F_6thread17LinearCombinationISK_Li1EffLNS1K_9ScaleType4KindE0ELNS_15FloatRoundStyleE2ESK_EENS1_15EpilogueDefaultEEEEEvvEEEEvNT_6ParamsE,(.L_x_425 - _ZN7cutlass13device_kernelINS_4gemm6kernel13GemmUniversalIN4cute5tupleIJiiiiEEENS1_10collective13CollectiveMmaINS1_37MainloopSm90TmaGmmaWarpSpecializedFP8ILi17ENS5_IJNS4_1CILi2EEENSA_ILi1EEESC_EEENS1_35KernelTmaWarpSpecializedCooperativeEEENS5_IJNSA_ILi256EEENSA_ILi160EEENSA_ILi32EEEEEENS_12float_e4m3_tENS5_IJlSC_lEEESK_SL_NS4_8TiledMMAINS4_8MMA_AtomIJNS4_4SM904GMMA30MMA_64x32x32_F32E4M3E4M3_SS_TNILNSP_7ScaleInE1ELSR_1EEEEEENS4_6LayoutISD_NS5_IJSC_NSA_ILi0EEESV_EEEEENS5_IJNS4_10UnderscoreESY_SY_EEEEENS4_13SM90_TMA_LOADENS4_14ComposedLayoutINS4_7SwizzleILi1ELi4ELi3EEENS4_18smem_ptr_flag_bitsILi8EEENSU_INS5_IJNSA_ILi8EEESI_EEENS5_IJSI_SC_EEEEEEEvNS4_8identityENS4_23SM90_TMA_LOAD_MULTICASTES1B_vS1C_EENS_8epilogue10collective6detail29Sm90TmaWarpSpecializedAdapterINS1G_15DefaultEpilogueISK_SL_SL_NS1F_6thread17LinearCombinationISK_Li1EffLNS1K_9ScaleType4KindE0ELNS_15FloatRoundStyleE2ESK_EENS1_15EpilogueDefaultEEEEEvvEEEEvNT_6ParamsE)
        .other          _ZN7cutlass13device_kernelINS_4gemm6kernel13GemmUniversalIN4cute5tupleIJiiiiEEENS1_10collective13CollectiveMmaINS1_37MainloopSm90TmaGmmaWarpSpecializedFP8ILi17ENS5_IJNS4_1CILi2EEENSA_ILi1EEESC_EEENS1_35KernelTmaWarpSpecializedCooperativeEEENS5_IJNSA_ILi256EEENSA_ILi160EEENSA_ILi32EEEEEENS_12float_e4m3_tENS5_IJlSC_lEEESK_SL_NS4_8TiledMMAINS4_8MMA_AtomIJNS4_4SM904GMMA30MMA_64x32x32_F32E4M3E4M3_SS_TNILNSP_7ScaleInE1ELSR_1EEEEEENS4_6LayoutISD_NS5_IJSC_NSA_ILi0EEESV_EEEEENS5_IJNS4_10UnderscoreESY_SY_EEEEENS4_13SM90_TMA_LOADENS4_14ComposedLayoutINS4_7SwizzleILi1ELi4ELi3EEENS4_18smem_ptr_flag_bitsILi8EEENSU_INS5_IJNSA_ILi8EEESI_EEENS5_IJSI_SC_EEEEEEEvNS4_8identityENS4_23SM90_TMA_LOAD_MULTICASTES1B_vS1C_EENS_8epilogue10collective6detail29Sm90TmaWarpSpecializedAdapterINS1G_15DefaultEpilogueISK_SL_SL_NS1F_6thread17LinearCombinationISK_Li1EffLNS1K_9ScaleType4KindE0ELNS_15FloatRoundStyleE2ESK_EENS1_15EpilogueDefaultEEEEEvvEEEEvNT_6ParamsE,@"STO_CUDA_ENTRY STV_DEFAULT"
_ZN7cutlass13device_kernelINS_4gemm6kernel13GemmUniversalIN4cute5tupleIJiiiiEEENS1_10collective13CollectiveMmaINS1_37MainloopSm90TmaGmmaWarpSpecializedFP8ILi17ENS5_IJNS4_1CILi2EEENSA_ILi1EEESC_EEENS1_35KernelTmaWarpSpecializedCooperativeEEENS5_IJNSA_ILi256EEENSA_ILi160EEENSA_ILi32EEEEEENS_12float_e4m3_tENS5_IJlSC_lEEESK_SL_NS4_8TiledMMAINS4_8MMA_AtomIJNS4_4SM904GMMA30MMA_64x32x32_F32E4M3E4M3_SS_TNILNSP_7ScaleInE1ELSR_1EEEEEENS4_6LayoutISD_NS5_IJSC_NSA_ILi0EEESV_EEEEENS5_IJNS4_10UnderscoreESY_SY_EEEEENS4_13SM90_TMA_LOADENS4_14ComposedLayoutINS4_7SwizzleILi1ELi4ELi3EEENS4_18smem_ptr_flag_bitsILi8EEENSU_INS5_IJNSA_ILi8EEESI_EEENS5_IJSI_SC_EEEEEEEvNS4_8identityENS4_23SM90_TMA_LOAD_MULTICASTES1B_vS1C_EENS_8epilogue10collective6detail29Sm90TmaWarpSpecializedAdapterINS1G_15DefaultEpilogueISK_SL_SL_NS1F_6thread17LinearCombinationISK_Li1EffLNS1K_9ScaleType4KindE0ELNS_15FloatRoundStyleE2ESK_EENS1_15EpilogueDefaultEEEEEvvEEEEvNT_6ParamsE:
[----:B------:R-:W0:Y:S02]  /*0000*/  LDC R1, c[0x0][0x28] ;  /* 0x00000a00ff017b82 */ /* 0x000e240000000800 */
[----:B0-----:R-:W-:Y:S01]  /*0010*/  VIADD R1, R1, 0xfffffdf8 ;  /* 0xfffffdf801017836 */ /* 0x001fe20000000000 */
[----:B------:R-:W0:Y:S01]  /*0020*/  S2R R4, SR_TID.X ;  /* 0x0000000000047919 */ /* 0x000e220000002100 */
[----:B------:R-:W-:Y:S01]  /*0030*/  ELECT P0, URZ, PT ;  /* 0x00000000003f782f */ /* 0x000fe20003800000 */
[----:B------:R-:W-:Y:S01]  /*0040*/  BSSY B0, `(.L_x_0) ;  /* 0x0000015000007945 */ /* 0x000fe20003800000 */
[--C-:B0-----:R-:W-:Y:S02]  /*0050*/  SHF.R.U32.HI R0, RZ, 0x5, R4.reuse ;  /* 0x00000005ff007819 */ /* 0x101fe40000011604 */
[----:B------:R-:W-:-:S03]  /*0060*/  SHF.R.U32.HI R2, RZ, 0x7, R4 ;  /* 0x00000007ff027819 */ /* 0x000fc60000011604 */
[----:B------:R-:W0:Y:S04]  /*0070*/  SHFL.IDX PT, R3, R0, RZ, 0x1f ;  /* 0x00001fff00037589 */ /* 0x000e2800000e0000 */
[----:B------:R-:W1:Y:S01]  /*0080*/  SHFL.IDX PT, R2, R2, RZ, 0x1f ;  /* 0x00001fff02027589 */ /* 0x000e6200000e0000 */
[----:B0-----:R-:W-:Y:S02]  /*0090*/  R2UR UR4, R3 ;  /* 0x00000000030472ca */ /* 0x001fe400000e0000 */
[----:B-1----:R-:W-:-:S11]  /*00a0*/  R2UR UR8, R2 ;  /* 0x00000000020872ca */ /* 0x002fd600000e0000 */
[----:B------:R-:W-:Y:S02]  /*00b0*/  USHF.R.S32.HI UR5, URZ, 0x1f, UR4 ;  /* 0x0000001f3f057899 */ /* 0x000fe40008011404 */
[----:B------:R-:W-:Y:S02]  /*00c0*/  ISETP.NE.OR P0, PT, RZ, UR4, !P0 ;  /* 0x00000004ff007c0c */ /* 0x000fe4000c705670 */
[----:B------:R-:W-:-:S04]  /*00d0*/  ULEA.HI UR5, UR5, UR4, URZ, 0x2 ;  /* 0x0000000405057291 */ /* 0x000fc8000f8f103f */
[----:B------:R-:W-:-:S04]  /*00e0*/  ULOP3.LUT UR5, UR5, 0xfffffffc, URZ, 0xc0, !UPT ;  /* 0xfffffffc05057892 */ /* 0x000fc8000f8ec03f */
[----:B------:R-:W-:-:S03]  /*00f0*/  UIADD3 UR6, UR4, -UR5, URZ ;  /* 0x8000000504067290 */ /* 0x000fc6000fffe03f */
[----:B------:R-:W-:Y:S09]  /*0100*/  @P0 BRA `(.L_x_1) ;  /* 0x0000000000200947 */ /* 0x000ff20003800000 */
[----:B------:R-:W-:Y:S02]  /*0110*/  ULDC.64 UR4, c[0x0][0x198] ;  /* 0x0000660000047ab9 */ /* 0x000fe40000000a00 */
[----:B------:R-:W-:Y:S02]  /*0120*/  UIADD3 UR10, UP0, UR4, 0xf0, URZ ;  /* 0x000000f0040a7890 */ /* 0x000fe4000ff1e03f */
[----:B------:R-:W-:Y:S02]  /*0130*/  UIADD3 UR4, UP1, UR4, 0x1f0, URZ ;  /* 0x000001f004047890 */ /* 0x000fe4000ff3e03f */
[----:B------:R-:W-:Y:S02]  /*0140*/  UIADD3.X UR11, URZ, UR5, URZ, UP0, !UPT ;  /* 0x000000053f0b7290 */ /* 0x000fe400087fe43f */
[----:B------:R-:W-:-:S07]  /*0150*/  UIADD3.X UR5, URZ, UR5, URZ, UP1, !UPT ;  /* 0x000000053f057290 */ /* 0x000fce0008ffe43f */
[----:B------:R0:W-:Y:S02]  /*0160*/  UTMACCTL.PF [UR10] ;  /* 0x000000000a0079b9 */ /* 0x0001e40008040000 */
[----:B------:R0:W-:Y:S02]  /*0170*/  UTMACCTL.PF [UR4] ;  /* 0x00000000040079b9 */ /* 0x0001e40008040000 */
[----:B0-----:R-:W-:Y:S01]  /*0180*/  NOP ;  /* 0x0000000000007918 */ /* 0x001fe20000000000 */
.L_x_1:
[----:B------:R-:W-:Y:S05]  /*0190*/  BSYNC B0 ;  /* 0x0000000000007941 */ /* 0x000fea0003800000 */
.L_x_0:
[----:B------:R-:W0:Y:S01]  /*01a0*/  SHFL.IDX PT, R3, R0, RZ, 0x1f ;  /* 0x00001fff00037589 */ /* 0x000e2200000e0000 */
[----:B------:R-:W-:Y:S01]  /*01b0*/  UISETP.NE.AND UP0, UPT, UR6, 0x3, UPT ;  /* 0x000000030600788c */ /* 0x000fe2000bf05270 */
[----:B------:R-:W-:Y:S01]  /*01c0*/  ISETP.NE.AND P1, PT, RZ, UR8, PT ;  /* 0x00000008ff007c0c */ /* 0x000fe2000bf25270 */
[----:B------:R-:W-:Y:S02]  /*01d0*/  UIADD3 UR11, UR8, -0x1, URZ ;  /* 0xffffffff080b7890 */ /* 0x000fe4000fffe03f */
[----:B------:R-:W-:Y:S02]  /*01e0*/  UISETP.EQ.OR UP0, UPT, UR6, URZ, !UP0 ;  /* 0x0000003f0600728c */ /* 0x000fe4000c702670 */
[----:B------:R-:W-:Y:S02]  /*01f0*/  UISETP.GE.U32.AND UP1, UPT, UR11, 0x2, UPT ;  /* 0x000000020b00788c */ /* 0x000fe4000bf26070 */
[----:B------:R-:W-:-:S04]  /*0200*/  UISETP.EQ.AND UP0, UPT, UR8, URZ, UP0 ;  /* 0x0000003f0800728c */ /* 0x000fc80008702270 */
[----:B------:R-:W-:-:S04]  /*0210*/  USEL UR7, URZ, 0x1, !UP0 ;  /* 0x000000013f077887 */ /* 0x000fc8000c000000 */
[----:B------:R-:W-:Y:S01]  /*0220*/  USEL UR7, UR7, 0x2, UP1 ;  /* 0x0000000207077887 */ /* 0x000fe20008800000 */
[----:B0-----:R-:W-:-:S13]  /*0230*/  ISETP.NE.AND P0, PT, R3, RZ, PT ;  /* 0x000000ff0300720c */ /* 0x001fda0003f05270 */
[----:B------:R-:W-:Y:S05]  /*0240*/  @P0 BRA `(.L_x_2) ;  /* 0x0000000000cc0947 */ /* 0x000fea0003800000 */
[----:B------:R-:W-:Y:S01]  /*0250*/  ELECT P0, URZ, PT ;  /* 0x00000000003f782f */ /* 0x000fe20003800000 */
[----:B------:R-:W-:-:S12]  /*0260*/  BSSY B0, `(.L_x_2) ;  /* 0x0000031000007945 */ /* 0x000fd80003800000 */
[----:B------:R-:W-:Y:S05]  /*0270*/  @!P0 BRA `(.L_x_3) ;  /* 0x0000000000bc8947 */ /* 0x000fea0003800000 */
[----:B------:R-:W0:Y:S01]  /*0280*/  S2UR UR10, SR_CgaCtaId ;  /* 0x00000000000a79c3 */ /* 0x000e220000008800 */
[----:B------:R-:W-:Y:S01]  /*0290*/  UMOV UR4, 0x400 ;  /* 0x0000040000047882 */ /* 0x000fe20000000000 */
[----:B------:R-:W-:Y:S01]  /*02a0*/  UMOV UR5, 0x1 ;  /* 0x0000000100057882 */ /* 0x000fe20000000000 */
[----:B------:R-:W-:Y:S02]  /*02b0*/  UMOV UR8, 0x4 ;  /* 0x0000000400087882 */ /* 0x000fe40000000000 */
[----:B------:R-:W-:-:S04]  /*02c0*/  UIADD3 UR8, -UR8, 0x100000, URZ ;  /* 0x0010000008087890 */ /* 0x000fc8000fffe13f */
[----:B------:R-:W-:Y:S02]  /*02d0*/  USHF.L.U32 UR9, UR8, 0xb, URZ ;  /* 0x0000000b08097899 */ /* 0x000fe4000800063f */
[----:B------:R-:W-:Y:S02]  /*02e0*/  USHF.L.U32 UR8, UR8, 0x1, URZ ;  /* 0x0000000108087899 */ /* 0x000fe4000800063f */
[----:B0-----:R-:W-:Y:S02]  /*02f0*/  ULEA UR10, UR10, UR4, 0x18 ;  /* 0x000000040a0a7291 */ /* 0x001fe4000f8ec03f */
[----:B------:R-:W-:-:S04]  /*0300*/  UIADD3 UR4, -UR5, 0x100000, URZ ;  /* 0x0010000005047890 */ /* 0x000fc8000fffe13f */
[----:B------:R-:W-:Y:S02]  /*0310*/  USHF.L.U32 UR5, UR4, 0xb, URZ ;  /* 0x0000000b04057899 */ /* 0x000fe4000800063f */
[----:B------:R-:W-:Y:S01]  /*0320*/  USHF.L.U32 UR4, UR4, 0x1, URZ ;  /* 0x0000000104047899 */ /* 0x000fe2000800063f */
[----:B------:R-:W0:Y:S11]  /*0330*/  FENCE.VIEW.ASYNC.S ;  /* 0x00000000000073c6 */ /* 0x000e360000000000 */
[----:B0-----:R0:W1:Y:S01]  /*0340*/  SYNCS.EXCH.64 URZ, [UR10], UR4 ;  /* 0x000000040a3f75b2 */ /* 0x0010620008000100 */
[----:B------:R0:W2:Y:S01]  /*0350*/  SYNCS.EXCH.64 URZ, [UR10+0x88], UR8 ;  /* 0x000088080a3f75b2 */ /* 0x0000a20008000100 */
[----:B------:R0:W3:Y:S01]  /*0360*/  SYNCS.EXCH.64 URZ, [UR10+0x8], UR4 ;  /* 0x000008040a3f75b2 */ /* 0x0000e20008000100 */
[----:B------:R0:W4:Y:S01]  /*0370*/  SYNCS.EXCH.64 URZ, [UR10+0x90], UR8 ;  /* 0x000090080a3f75b2 */ /* 0x0001220008000100 */
[----:B------:R0:W0:Y:S01]  /*0380*/  SYNCS.EXCH.64 URZ, [UR10+0x10], UR4 ;  /* 0x000010040a3f75b2 */ /* 0x0000220008000100 */
        /* <DEDUP_REMOVED lines=29> */
[----:B-1234-:R-:W-:Y:S01]  /*0560*/  NOP ;  /* 0x0000000000007918 */ /* 0x01efe20000000000 */
.L_x_3:
[----:B0-----:R-:W-:Y:S05]  /*0570*/  BSYNC B0 ;  /* 0x0000000000007941 */ /* 0x001fea0003800000 */
.L_x_2:
[----:B------:R-:W-:Y:S01]  /*0580*/  SHF.R.S32.HI R2, RZ, 0x1f, R4 ;  /* 0x0000001fff027819 */ /* 0x000fe20000011404 */
[----:B------:R-:W0:Y:S01]  /*0590*/  SHFL.IDX PT, R0, R0, RZ, 0x1f ;  /* 0x00001fff00007589 */ /* 0x000e2200000e0000 */
[----:B------:R-:W1:Y:S01]  /*05a0*/  S2UR UR10, SR_CTAID.X ;  /* 0x00000000000a79c3 */ /* 0x000e620000002500 */
[----:B------:R-:W-:Y:S02]  /*05b0*/  ELECT P0, URZ, PT ;  /* 0x00000000003f782f */ /* 0x000fe40003800000 */
[----:B------:R-:W-:Y:S01]  /*05c0*/  LEA.HI R2, R2, R4, RZ, 0x7 ;  /* 0x0000000402027211 */ /* 0x000fe200078f38ff */
[----:B------:R-:W-:Y:S01]  /*05d0*/  ULDC UR4, c[0x0][0x150] ;  /* 0x0000540000047ab9 */ /* 0x000fe20000000800 */
[----:B------:R-:W-:Y:S01]  /*05e0*/  SHF.R.S32.HI R6, RZ, 0x1f, R3 ;  /* 0x0000001fff067819 */ /* 0x000fe20000011403 */
[----:B------:R-:W-:Y:S01]  /*05f0*/  NOP ;  /* 0x0000000000007918 */ /* 0x000fe20000000000 */
[----:B------:R-:W-:Y:S01]  /*0600*/  LOP3.LUT R2, R2, 0xffffff80, RZ, 0xc0, !PT ;  /* 0xffffff8002027812 */ /* 0x000fe200078ec0ff */
[----:B------:R-:W-:Y:S01]  /*0610*/  NOP ;  /* 0x0000000000007918 */ /* 0x000fe20000000000 */
[----:B------:R-:W-:Y:S01]  /*0620*/  LEA.HI R6, R6, R3, RZ, 0x2 ;  /* 0x0000000306067211 */ /* 0x000fe200078f10ff */
[----:B------:R-:W2:Y:S02]  /*0630*/  LDC R8, c[0x0][0x144] ;  /* 0x00005100ff087b82 */ /* 0x000ea40000000800 */
[----:B------:R-:W-:Y:S01]  /*0640*/  IMAD.IADD R4, R4, 0x1, -R2 ;  /* 0x0000000104047824 */ /* 0x000fe200078e0a02 */
[----:B------:R-:W-:Y:S01]  /*0650*/  LOP3.LUT R6, R6, 0x3ffffffc, RZ, 0xc0, !PT ;  /* 0x3ffffffc06067812 */ /* 0x000fe200078ec0ff */
[----:B------:R-:W3:Y:S03]  /*0660*/  S2R R2, SR_CTAID.Y ;  /* 0x0000000000027919 */ /* 0x000ee60000002600 */
[----:B------:R-:W-:Y:S01]  /*0670*/  SHF.R.S32.HI R5, RZ, 0x1f, R4 ;  /* 0x0000001fff057819 */ /* 0x000fe20000011404 */
[----:B------:R-:W-:Y:S01]  /*0680*/  IMAD.IADD R6, R3, 0x1, -R6 ;  /* 0x0000000103067824 */ /* 0x000fe200078e0a06 */
[----:B------:R-:W4:Y:S02]  /*0690*/  LDC R13, c[0x0][0x148] ;  /* 0x00005200ff0d7b82 */ /* 0x000f240000000800 */
[----:B------:R-:W-:-:S02]  /*06a0*/  LEA.HI R5, R5, R4, RZ, 0x3 ;  /* 0x0000000405057211 */ /* 0x000fc400078f18ff */
[----:B0-----:R-:W-:Y:S02]  /*06b0*/  ISETP.NE.OR P0, PT, R0, RZ, !P0 ;  /* 0x000000ff0000720c */ /* 0x001fe40004705670 */
[--C-:B------:R-:W-:Y:S02]  /*06c0*/  SHF.R.S32.HI R0, RZ, 0x3, R5.reuse ;  /* 0x00000003ff007819 */ /* 0x100fe40000011405 */
[----:B------:R-:W-:Y:S02]  /*06d0*/  SHF.R.S32.HI R5, RZ, 0x1f, R5 ;  /* 0x0000001fff057819 */ /* 0x000fe40000011405 */
[----:B-1----:R-:W-:Y:S02]  /*06e0*/  I2FP.F32.U32 R7, UR10 ;  /* 0x0000000a00077c45 */ /* 0x002fe40008201000 */
[----:B------:R-:W-:-:S03]  /*06f0*/  LEA.HI R5, R5, R0, RZ, 0x2 ;  /* 0x0000000005057211 */ /* 0x000fc600078f10ff */
[----:B------:R-:W-:Y:S01]  /*0700*/  FMUL R7, R7, UR4 ;  /* 0x0000000407077c20 */ /* 0x000fe20008400000 */
[----:B------:R-:W-:Y:S01]  /*0710*/  LOP3.LUT R5, R5, 0xfffffffc, RZ, 0xc0, !PT ;  /* 0xfffffffc05057812 */ /* 0x000fe200078ec0ff */
[----:B------:R-:W-:Y:S01]  /*0720*/  VOTEU.ALL UP0, P0 ;  /* 0x00000000003f7886 */ /* 0x000fe20000000000 */
[----:B------:R-:W-:Y:S01]  /*0730*/  ULDC UR4, c[0x0][0x154] ;  /* 0x0000550000047ab9 */ /* 0x000fe20000000800 */
[----:B------:R-:W-:Y:S02]  /*0740*/  VOTEU.ALL UP1, P0 ;  /* 0x00000000003f7886 */ /* 0x000fe40000020000 */
[----:B------:R-:W0:Y:S01]  /*0750*/  F2I.U32.TRUNC.NTZ R7, R7 ;  /* 0x0000000700077305 */ /* 0x000e22000020f000 */
[----:B------:R-:W-:Y:S01]  /*0760*/  IMAD.IADD R5, R0, 0x1, -R5 ;  /* 0x0000000100057824 */ /* 0x000fe200078e0a05 */
[----:B------:R-:W1:Y:S01]  /*0770*/  @!UP0 S2UR UR9, SR_CgaCtaId ;  /* 0x00000000000989c3 */ /* 0x000e620000008800 */
[----:B------:R-:W-:Y:S02]  /*0780*/  @!UP0 UMOV UR8, 0x400 ;  /* 0x0000040000088882 */ /* 0x000fe40000000000 */
[----:B------:R-:W-:Y:S01]  /*0790*/  IMAD R5, R6, 0x4, R5 ;  /* 0x0000000406057824 */ /* 0x000fe200078e0205 */
[----:B---3--:R-:W-:-:S04]  /*07a0*/  I2FP.F32.U32 R6, R2 ;  /* 0x0000000200067245 */ /* 0x008fc80000201000 */
[----:B------:R-:W-:Y:S01]  /*07b0*/  LEA.HI R0, R5, R5, RZ, 0x1 ;  /* 0x0000000505007211 */ /* 0x000fe200078f08ff */
[----:B------:R-:W-:Y:S01]  /*07c0*/  FMUL R6, R6, UR4 ;  /* 0x0000000406067c20 */ /* 0x000fe20008400000 */
[----:B------:R-:W-:Y:S02]  /*07d0*/  UMOV UR4, 0x20 ;  /* 0x0000002000047882 */ /* 0x000fe40000000000 */
[----:B------:R-:W-:Y:S01]  /*07e0*/  LOP3.LUT R0, R0, 0xfffffffe, RZ, 0xc0, !PT ;  /* 0xfffffffe00007812 */ /* 0x000fe200078ec0ff */
[----:B0-----:R-:W-:Y:S01]  /*07f0*/  IMAD.MOV R11, RZ, RZ, -R7 ;  /* 0x000000ffff0b7224 */ /* 0x001fe200078e0a07 */
[----:B------:R-:W-:-:S04]  /*0800*/  @!UP0 UIADD3 UR4, -UR4, 0x100000, URZ ;  /* 0x0010000004048890 */ /* 0x000fc8000fffe13f */
[----:B------:R-:W-:Y:S02]  /*0810*/  @!UP0 USHF.L.U32 UR5, UR4, 0xb, URZ ;  /* 0x0000000b04058899 */ /* 0x000fe4000800063f */
[----:B------:R-:W-:Y:S01]  /*0820*/  @!UP0 USHF.L.U32 UR4, UR4, 0x1, URZ ;  /* 0x0000000104048899 */ /* 0x000fe2000800063f */
[----:B------:R-:W0:Y:S01]  /*0830*/  F2I.U32.TRUNC.NTZ R6, R6 ;  /* 0x0000000600067305 */ /* 0x000e22000020f000 */
[----:B------:R-:W3:Y:S01]  /*0840*/  LDC R7, c[0x0][0x140] ;  /* 0x00005000ff077b82 */ /* 0x000ee20000000800 */
[----:B--2---:R-:W-:Y:S02]  /*0850*/  IMAD R11, R8, R11, UR10 ;  /* 0x0000000a080b7e24 */ /* 0x004fe4000f8e020b */
[----:B------:R-:W-:-:S05]  /*0860*/  IMAD.IADD R0, R5, 0x1, -R0 ;  /* 0x0000000105007824 */ /* 0x000fca00078e0a00 */
[----:B------:R-:W-:Y:S01]  /*0870*/  ISETP.NE.AND P2, PT, R0, R11, PT ;  /* 0x0000000b0000720c */ /* 0x000fe20003f45270 */
[C---:B------:R-:W-:Y:S01]  /*0880*/  IMAD.SHL.U32 R0, R5.reuse, 0x4, RZ ;  /* 0x0000000405007824 */ /* 0x040fe200078e00ff */
[----:B-1----:R-:W-:Y:S01]  /*0890*/  @!UP0 ULEA UR8, UR9, UR8, 0x18 ;  /* 0x0000000809088291 */ /* 0x002fe2000f8ec03f */
[----:B------:R-:W-:Y:S01]  /*08a0*/  VOTEU.ALL UP0, P0 ;  /* 0x00000000003f7886 */ /* 0x000fe20000000000 */
[----:B------:R-:W-:Y:S01]  /*08b0*/  LOP3.LUT P0, RZ, R4, 0x7, RZ, 0xc0, !PT ;  /* 0x0000000704ff7812 */ /* 0x000fe2000780c0ff */
[----:B0-----:R-:W-:Y:S01]  /*08c0*/  IMAD.MOV R14, RZ, RZ, -R6 ;  /* 0x000000ffff0e7224 */ /* 0x001fe200078e0a06 */
[----:B------:R-:W-:-:S03]  /*08d0*/  LOP3.LUT R9, R5, 0xc, R0, 0x78, !PT ;  /* 0x0000000c05097812 */ /* 0x000fc600078e7800 */
[----:B----4-:R-:W-:Y:S01]  /*08e0*/  IMAD R5, R13, R14, R2 ;  /* 0x0000000e0d057224 */ /* 0x010fe200078e0202 */
[C---:B------:R-:W-:Y:S01]  /*08f0*/  ISETP.LT.U32.AND P0, PT, R9.reuse, 0x2, !P0 ;  /* 0x000000020900780c */ /* 0x040fe20004701070 */
[----:B------:R0:W-:Y:S02]  /*0900*/  STL [R1+0x17c], R9 ;  /* 0x00017c0901007387 */ /* 0x0001e40000100800 */
[----:B------:R-:W-:Y:S02]  /*0910*/  @P2 LEA.HI R0, R9, R9, RZ, 0x1 ;  /* 0x0000000909002211 */ /* 0x000fe400078f08ff */
[----:B------:R-:W1:Y:S02]  /*0920*/  FENCE.VIEW.ASYNC.S ;  /* 0x00000000000073c6 */ /* 0x000e640000000000 */
[----:B-1----:R0:W1:Y:S01]  /*0930*/  @!UP0 SYNCS.EXCH.64 URZ, [UR8+0x120], UR4 ;  /* 0x00012004083f85b2 */ /* 0x0020620008000100 */
[----:B---3--:R-:W-:Y:S02]  /*0940*/  ISETP.EQ.U32.AND P5, PT, R7, 0x1, PT ;  /* 0x000000010700780c */ /* 0x008fe40003fa2070 */
[----:B------:R-:W-:-:S04]  /*0950*/  @P2 SHF.R.S32.HI R0, RZ, 0x1, R0 ;  /* 0x00000001ff002819 */ /* 0x000fc80000011400 */
[----:B------:R-:W-:Y:S01]  /*0960*/  @P2 ISETP.NE.AND P3, PT, R0, R5, PT ;  /* 0x000000050000220c */ /* 0x000fe20003f65270 */
[----:B------:R-:W-:Y:S01]  /*0970*/  IMAD.MOV.U32 R0, RZ, RZ, 0x1 ;  /* 0x00000001ff007424 */ /* 0x000fe200078e00ff */
[----:B------:R-:W-:Y:S02]  /*0980*/  SEL R5, RZ, 0x1, !P0 ;  /* 0x00000001ff057807 */ /* 0x000fe40004000000 */
[----:B------:R-:W-:-:S04]  /*0990*/  @P2 SEL R0, RZ, 0x1, P3 ;  /* 0x00000001ff002807 */ /* 0x000fc80001800000 */
[----:B------:R-:W-:Y:S01]  /*09a0*/  LOP3.LUT R0, R0, R5, RZ, 0xc0, !PT ;  /* 0x0000000500007212 */ /* 0x000fe200078ec0ff */
[----:B------:R0:W2:Y:S01]  /*09b0*/  @!UP1 SYNCS.EXCH.64 URZ, [UR8+0x128], UR4 ;  /* 0x00012804083f95b2 */ /* 0x0000a20008000100 */
[----:B------:R-:W-:-:S03]  /*09c0*/  NOP ;  /* 0x0000000000007918 */ /* 0x000fc60000000000 */
[----:B------:R0:W-:Y:S01]  /*09d0*/  STL [R1+0x178], R0 ;  /* 0x0001780001007387 */ /* 0x0001e20000100800 */
[----:B-1----:R-:W-:Y:S05]  /*09e0*/  @!P5 BRA `(.L_x_4) ;  /* 0x000000000008d947 */ /* 0x002fea0003800000 */
[----:B--2---:R-:W-:Y:S01]  /*09f0*/  UCGABAR_ARV ;  /* 0x00000000000079c7 */ /* 0x004fe20008000000 */
[----:B------:R-:W-:Y:S05]  /*0a00*/  BRA `(.L_x_5) ;  /* 0x0000000000047947 */ /* 0x000fea0003800000 */
.L_x_4:
[----:B--2---:R-:W-:Y:S01]  /*0a10*/  NOP ;  /* 0x0000000000007918 */ /* 0x004fe20000000000 */
.L_x_5:
[----:B0-----:R-:W0:Y:S01]  /*0a20*/  LDC R0, c[0x0][0x65c] ;  /* 0x00019700ff007b82 */ /* 0x001e220000000800 */
[----:B------:R-:W-:Y:S02]  /*0a30*/  IMAD.U32 R4, RZ, RZ, UR10 ;  /* 0x0000000aff047e24 */ /* 0x000fe4000f8e00ff */
[----:B------:R-:W-:Y:S01]  /*0a40*/  IMAD.MOV.U32 R5, RZ, RZ, RZ ;  /* 0x000000ffff057224 */ /* 0x000fe200078e00ff */
[----:B0-----:R-:W-:-:S13]  /*0a50*/  ISETP.NE.AND P4, PT, R0, 0x1, PT ;  /* 0x000000010000780c */ /* 0x001fda0003f85270 */
[----:B------:R-:W0:Y:S01]  /*0a60*/  @P4 LDC R7, c[0x0][0x10] ;  /* 0x00000400ff074b82 */ /* 0x000e220000000800 */
[----:B------:R-:W-:Y:S02]  /*0a70*/  @P4 IMAD.MOV.U32 R3, RZ, RZ, RZ ;  /* 0x000000ffff034224 */ /* 0x000fe400078e00ff */
[----:B------:R-:W-:-:S05]  /*0a80*/  @P4 IMAD.MOV.U32 R15, RZ, RZ, RZ ;  /* 0x000000ffff0f4224 */ /* 0x000fca00078e00ff */
[----:B------:R-:W1:Y:S01]  /*0a90*/  @!P4 LDC R9, c[0x0][0xc] ;  /* 0x00000300ff09cb82 */ /* 0x000e620000000800 */
[----:B0-----:R-:W-:-:S04]  /*0aa0*/  @P4 IMAD.WIDE.U32 R6, R7, UR10, R2 ;  /* 0x0000000a07064c25 */ /* 0x001fc8000f8e0002 */
[----:B------:R-:W-:Y:S02]  /*0ab0*/  @P4 IMAD.MOV.U32 R8, RZ, RZ, R6 ;  /* 0x000000ffff084224 */ /* 0x000fe400078e0006 */
[----:B------:R-:W-:Y:S02]  /*0ac0*/  @P4 IMAD.IADD R16, R7, 0x1, R15 ;  /* 0x0000000107104824 */ /* 0x000fe400078e020f */
[----:B-1----:R-:W-:-:S04]  /*0ad0*/  @!P4 IMAD.WIDE.U32 R4, R2, R9, R4 ;  /* 0x000000090204c225 */ /* 0x002fc800078e0004 */
[----:B------:R-:W-:Y:S02]  /*0ae0*/  @!P4 IMAD.MOV.U32 R8, RZ, RZ, R4 ;  /* 0x000000ffff08c224 */ /* 0x000fe400078e0004 */
[----:B------:R-:W-:-:S03]  /*0af0*/  @!P4 IMAD.MOV.U32 R16, RZ, RZ, R5 ;  /* 0x000000ffff10c224 */ /* 0x000fc600078e0005 */
[----:B------:R0:W-:Y:S04]  /*0b00*/  STL [R1+0x184], R8 ;  /* 0x0001840801007387 */ /* 0x0001e80000100800 */
[----:B------:R0:W-:Y:S01]  /*0b10*/  STL [R1+0x180], R16 ;  /* 0x0001801001007387 */ /* 0x0001e20000100800 */
[----:B------:R-:W-:Y:S05]  /*0b20*/  @!P5 BRA `(.L_x_6) ;  /* 0x00000000000cd947 */ /* 0x000fea0003800000 */
[----:B------:R-:W-:Y:S01]  /*0b30*/  UCGABAR_WAIT ;  /* 0x0000000000007dc7 */ /* 0x000fe20008000000 */
[----:B------:R-:W-:Y:S01]  /*0b40*/  CCTL.IVALL ;  /* 0x00000000ff00798f */ /* 0x000fe20002000000 */
[----:B------:R-:W-:Y:S05]  /*0b50*/  BRA `(.L_x_7) ;  /* 0x0000000000047947 */ /* 0x000fea0003800000 */
.L_x_6:
[----:B------:R-:W-:Y:S06]  /*0b60*/  BAR.SYNC.DEFER_BLOCKING 0x0 ;  /* 0x0000000000007b1d */ /* 0x000fec0000010000 */
.L_x_7:
[----:B------:R-:W-:Y:S05]  /*0b70*/  @!P1 BRA `(.L_x_8) ;  /* 0x0000013000d49947 */ /* 0x000fea0003800000 */
[----:B------:R-:W-:-:S06]  /*0b80*/  UISETP.GT.U32.AND UP0, UPT, UR11, 0x1, UPT ;  /* 0x000000010b00788c */ /* 0x000fcc000bf04070 */
[----:B------:R-:W-:-:S13]  /*0b90*/  PLOP3.LUT P0, PT, PT, PT, UP0, 0x80, 0x0 ;  /* 0x000000000000781c */ /* 0x000fda0003f0f008 */
[----:B------:R-:W-:Y:S05]  /*0ba0*/  @P0 EXIT ;  /* 0x000000000000094d */ /* 0x000fea0003800000 */
[----:B------:R-:W-:Y:S01]  /*0bb0*/  IMAD.MOV.U32 R5, RZ, RZ, -0x1 ;  /* 0xffffffffff057424 */ /* 0x000fe200078e00ff */
[----:B------:R-:W-:Y:S01]  /*0bc0*/  ULDC.64 UR4, c[0x0][0x650] ;  /* 0x0001940000047ab9 */ /* 0x000fe20000000a00 */
[----:B------:R-:W-:Y:S01]  /*0bd0*/  IMAD.MOV.U32 R4, RZ, RZ, -0x1 ;  /* 0xffffffffff047424 */ /* 0x000fe200078e00ff */
[----:B------:R-:W-:Y:S01]  /*0be0*/  ISETP.GE.U32.AND P0, PT, R8, UR4, PT ;  /* 0x0000000408007c0c */ /* 0x000fe2000bf06070 */
[----:B------:R-:W-:Y:S01]  /*0bf0*/  UMOV UR14, 0xffffffff ;  /* 0xffffffff000e7882 */ /* 0x000fe20000000000 */
[----:B------:R1:W-:Y:S01]  /*0c00*/  STL [R1+0x18c], R5 ;  /* 0x00018c0501007387 */ /* 0x0003e20000100800 */
[----:B------:R-:W-:Y:S02]  /*0c10*/  PRMT R0, RZ, 0x7610, R0 ;  /* 0x00007610ff007816 */ /* 0x000fe40000000000 */
[----:B------:R-:W-:Y:S01]  /*0c20*/  ISETP.GE.U32.AND.EX P0, PT, R16, UR5, PT, P0 ;  /* 0x0000000510007c0c */ /* 0x000fe2000bf06100 */
[----:B------:R1:W-:-:S12]  /*0c30*/  STL [R1+0x188], R4 ;  /* 0x0001880401007387 */ /* 0x0003d80000100800 */
[----:B-1----:R-:W-:Y:S05]  /*0c40*/  @P0 BRA `(.L_x_9) ;  /* 0x00000004003c0947 */ /* 0x002fea0003800000 */
[----:B------:R-:W-:Y:S01]  /*0c50*/  ULDC.64 UR14, c[0x0][0x628] ;  /* 0x00018a00000e7ab9 */ /* 0x000fe20000000a00 */
[----:B------:R-:W1:Y:S01]  /*0c60*/  LDC.64 R6, c[0x0][0x620] ;  /* 0x00018800ff067b82 */ /* 0x000e620000000a00 */
[----:B------:R-:W-:Y:S01]  /*0c70*/  ISETP.NE.U32.AND P0, PT, RZ, UR14, PT ;  /* 0x0000000eff007c0c */ /* 0x000fe2000bf05070 */
[----:B------:R-:W-:Y:S01]  /*0c80*/  ULDC UR13, c[0x0][0x630] ;  /* 0x00018c00000d7ab9 */ /* 0x000fe20000000800 */
[----:B------:R-:W-:Y:S02]  /*0c90*/  R2UR UR4, R8 ;  /* 0x00000000080472ca */ /* 0x000fe400000e0000 */
[----:B------:R-:W-:Y:S02]  /*0ca0*/  ISETP.NE.AND.EX P0, PT, RZ, UR15, PT, P0 ;  /* 0x0000000fff007c0c */ /* 0x000fe4000bf05300 */
[----:B------:R-:W-:-:S11]  /*0cb0*/  R2UR UR5, R16 ;  /* 0x00000000100572ca */ /* 0x000fd600000e0000 */
[----:B------:R-:W-:Y:S05]  /*0cc0*/  @!P0 BRA `(.L_x_10) ;  /* 0x0000000000308947 */ /* 0x000fea0003800000 */
[----:B------:R-:W-:Y:S01]  /*0cd0*/  R2UR UR4, R8 ;  /* 0x00000000080472ca */ /* 0x000fe200000e0000 */
[----:B------:R-:W-:Y:S01]  /*0ce0*/  ULDC UR6, c[0x0][0x634] ;  /* 0x00018d0000067ab9 */ /* 0x000fe20000000800 */
[----:B------:R-:W-:-:S11]  /*0cf0*/  R2UR UR12, R16 ;  /* 0x00000000100c72ca */ /* 0x000fd600000e0000 */
[----:B------:R-:W-:-:S04]  /*0d00*/  UIADD3 UR6, UP0, UR4, UR6, URZ ;  /* 0x0000000604067290 */ /* 0x000fc8000ff1e03f */
[----:B------:R-:W-:-:S04]  /*0d10*/  UIADD3.X UR12, URZ, UR12, URZ, UP0, !UPT ;  /* 0x0000000c3f0c7290 */ /* 0x000fc800087fe43f */
[----:B------:R-:W-:-:S04]  /*0d20*/  UIMAD.WIDE.U32 UR4, UR12, UR14, URZ ;  /* 0x0000000e0c0472a5 */ /* 0x000fc8000f8e003f */
[----:B------:R-:W-:Y:S02]  /*0d30*/  UIMAD.WIDE.U32 UR8, UP0, UR6, UR15, UR4 ;  /* 0x0000000f060872a5 */ /* 0x000fe4000f800004 */
[----:B------:R-:W-:Y:S02]  /*0d40*/  UIMAD.WIDE.U32 UR4, UR6, UR14, URZ ;  /* 0x0000000e060472a5 */ /* 0x000fe4000f8e003f */
[----:B------:R-:W-:Y:S02]  /*0d50*/  UIADD3.X UR11, URZ, URZ, URZ, UP0, !UPT ;  /* 0x0000003f3f0b7290 */ /* 0x000fe400087fe43f */
[----:B------:R-:W-:Y:S01]  /*0d60*/  UIADD3 URZ, UP0, UR5, UR8, URZ ;  /* 0x00000008053f7290 */ /* 0x000fe2000ff1e03f */
[----:B------:R-:W-:-:S03]  /*0d70*/  UMOV UR10, UR9 ;  /* 0x00000009000a7c82 */ /* 0x000fc60008000000 */
[----:B------:R-:W-:-:S12]  /*0d80*/  UIMAD.WIDE.U32.X UR4, UR12, UR15, UR10, UP0 ;  /* 0x0000000f0c0472a5 */ /* 0x000fd800080e040a */
.L_x_10:
[----:B------:R-:W-:Y:S01]  /*0d90*/  USHF.R.U64 UR14, UR4, UR13, UR5 ;  /* 0x0000000d040e7299 */ /* 0x000fe20008001205 */
[----:B------:R-:W2:Y:S01]  /*0da0*/  LDC.64 R20, c[0x0][0x640] ;  /* 0x00019000ff147b82 */ /* 0x000ea20000000a00 */
[----:B------:R-:W-:Y:S01]  /*0db0*/  USHF.R.U32.HI UR4, URZ, UR13, UR5 ;  /* 0x0000000d3f047299 */ /* 0x000fe20008011605 */
[----:B------:R-:W-:Y:S02]  /*0dc0*/  IMAD.MOV.U32 R4, RZ, RZ, R8 ;  /* 0x000000ffff047224 */ /* 0x000fe400078e0008 */
[----:B------:R-:W-:Y:S01]  /*0dd0*/  IMAD R14, R13, R14, R2 ;  /* 0x0000000e0d0e7224 */ /* 0x000fe200078e0202 */
[----:B------:R-:W-:Y:S01]  /*0de0*/  IADD3 R3, P0, RZ, -UR14, RZ ;  /* 0x8000000eff037c10 */ /* 0x000fe2000ff1e0ff */
[----:B------:R-:W-:Y:S02]  /*0df0*/  IMAD.MOV.U32 R13, RZ, RZ, 0x1 ;  /* 0x00000001ff0d7424 */ /* 0x000fe400078e00ff */
[----:B------:R-:W3:Y:S02]  /*0e00*/  LDC R10, c[0x0][0x618] ;  /* 0x00018600ff0a7b82 */ /* 0x000ee40000000800 */
[----:B------:R-:W-:-:S04]  /*0e10*/  IMAD.X R5, RZ, RZ, ~UR4, P0 ;  /* 0x80000004ff057e24 */ /* 0x000fc800080e06ff */
[-C--:B-1----:R-:W-:Y:S02]  /*0e20*/  IMAD R0, R5, R6.reuse, RZ ;  /* 0x0000000605007224 */ /* 0x082fe400078e02ff */
[----:B------:R-:W1:Y:S01]  /*0e30*/  LDC R12, c[0x0][0x608] ;  /* 0x00018200ff0c7b82 */ /* 0x000e620000000800 */
[----:B------:R-:W-:Y:S02]  /*0e40*/  IMAD.MOV.U32 R5, RZ, RZ, R16 ;  /* 0x000000ffff057224 */ /* 0x000fe400078e0010 */
[----:B------:R-:W-:-:S05]  /*0e50*/  IMAD.WIDE.U32 R4, R3, R6, R4 ;  /* 0x0000000603047225 */ /* 0x000fca00078e0004 */
[----:B------:R-:W4:Y:S01]  /*0e60*/  LDC R18, c[0x0][0x658] ;  /* 0x00019600ff127b82 */ /* 0x000f220000000800 */
[----:B------:R-:W-:Y:S01]  /*0e70*/  IMAD R3, R3, R7, R0 ;  /* 0x0000000703037224 */ /* 0x000fe200078e0200 */
[----:B--2---:R-:W-:-:S03]  /*0e80*/  ISETP.NE.U32.AND P0, PT, R20, RZ, PT ;  /* 0x000000ff1400720c */ /* 0x004fc60003f05070 */
[----:B------:R-:W-:Y:S01]  /*0e90*/  IMAD.IADD R3, R5, 0x1, R3 ;  /* 0x0000000105037824 */ /* 0x000fe200078e0203 */
[----:B------:R-:W-:Y:S01]  /*0ea0*/  ISETP.NE.AND.EX P0, PT, R21, RZ, PT, P0 ;  /* 0x000000ff1500720c */ /* 0x000fe20003f05300 */
[----:B------:R-:W-:Y:S01]  /*0eb0*/  IMAD.MOV.U32 R5, RZ, RZ, -0x1 ;  /* 0xffffffffff057424 */ /* 0x000fe200078e00ff */
[----:B0-----:R-:W0:Y:S02]  /*0ec0*/  LDC R16, c[0x0][0x600] ;  /* 0x00018000ff107b82 */ /* 0x001e240000000800 */
[-CC-:B---3--:R-:W-:Y:S02]  /*0ed0*/  SHF.R.U64 R8, R4, R10.reuse, R3.reuse ;  /* 0x0000000a04087219 */ /* 0x188fe40000001203 */
[----:B------:R-:W-:-:S04]  /*0ee0*/  SHF.R.U32.HI R3, RZ, R10, R3 ;  /* 0x0000000aff037219 */ /* 0x000fc80000011603 */
[----:B------:R-:W2:Y:S01]  /*0ef0*/  LDC R15, c[0x0][0x648] ;  /* 0x00019200ff0f7b82 */ /* 0x000ea20000000800 */
[-CC-:B-1----:R-:W-:Y:S02]  /*0f00*/  SHF.R.U64 R23, R8, R12.reuse, R3.reuse ;  /* 0x0000000c08177219 */ /* 0x182fe40000001203 */
[----:B------:R-:W-:-:S05]  /*0f10*/  SHF.R.U32.HI R3, RZ, R12, R3 ;  /* 0x0000000cff037219 */ /* 0x000fca0000011603 */
[----:B------:R-:W1:Y:S01]  /*0f20*/  LDC R17, c[0x0][0x638] ;  /* 0x00018e00ff117b82 */ /* 0x000e620000000800 */
[-CC-:B----4-:R-:W-:Y:S02]  /*0f30*/  SHF.R.U64 R10, R23, R18.reuse, R3.reuse ;  /* 0x00000012170a7219 */ /* 0x190fe40000001203 */
[-C--:B------:R-:W-:Y:S02]  /*0f40*/  SHF.L.U32 R0, R5, R18.reuse, RZ ;  /* 0x0000001205007219 */ /* 0x080fe400000006ff */
[----:B------:R-:W-:Y:S01]  /*0f50*/  SHF.R.U32.HI R3, RZ, R18, R3 ;  /* 0x00000012ff037219 */ /* 0x000fe20000011603 */
[----:B------:R-:W-:Y:S01]  /*0f60*/  IMAD.MOV.U32 R2, RZ, RZ, R10 ;  /* 0x000000ffff027224 */ /* 0x000fe200078e000a */
[----:B------:R-:W-:Y:S01]  /*0f70*/  LOP3.LUT R0, RZ, R0, RZ, 0x33, !PT ;  /* 0x00000000ff007212 */ /* 0x000fe200078e33ff */
[----:B------:R-:W3:Y:S01]  /*0f80*/  LDC R19, c[0x0][0x610] ;  /* 0x00018400ff137b82 */ /* 0x000ee20000000800 */
[----:B------:R-:W-:Y:S05]  /*0f90*/  @!P0 BRA `(.L_x_11) ;  /* 0x0000000000288947 */ /* 0x000fea0003800000 */
[----:B------:R-:W4:Y:S02]  /*0fa0*/  LDC R7, c[0x0][0x64c] ;  /* 0x00019300ff077b82 */ /* 0x000f240000000800 */
[----:B----4-:R-:W-:-:S05]  /*0fb0*/  IADD3 R7, P0, R10, R7, RZ ;  /* 0x000000070a077210 */ /* 0x010fca0007f1e0ff */
[----:B------:R-:W-:-:S04]  /*0fc0*/  IMAD.X R9, RZ, RZ, R3, P0 ;  /* 0x000000ffff097224 */ /* 0x000fc800000e0603 */
[----:B------:R-:W-:-:S04]  /*0fd0*/  IMAD.WIDE.U32 R2, R9, R20, RZ ;  /* 0x0000001409027225 */ /* 0x000fc800078e00ff */
[----:B------:R-:W-:-:S04]  /*0fe0*/  IMAD.WIDE.U32 R4, P0, R7, R21, R2 ;  /* 0x0000001507047225 */ /* 0x000fc80007800002 */
[----:B------:R-:W-:-:S04]  /*0ff0*/  IMAD.WIDE.U32 R2, R7, R20, RZ ;  /* 0x0000001407027225 */ /* 0x000fc800078e00ff */
[----:B------:R-:W-:Y:S01]  /*1000*/  IMAD.X R7, RZ, RZ, RZ, P0 ;  /* 0x000000ffff077224 */ /* 0x000fe200000e06ff */
[----:B------:R-:W-:Y:S01]  /*1010*/  IADD3 RZ, P0, R3, R4, RZ ;  /* 0x0000000403ff7210 */ /* 0x000fe20007f1e0ff */
[----:B------:R-:W-:-:S04]  /*1020*/  IMAD.MOV.U32 R6, RZ, RZ, R5 ;  /* 0x000000ffff067224 */ /* 0x000fc800078e0005 */
[----:B------:R-:W-:-:S08]  /*1030*/  IMAD.WIDE.U32.X R2, R9, R21, R6, P0 ;  /* 0x0000001509027225 */ /* 0x000fd000000e0406 */
.L_x_11:
[----:B--2---:R-:W-:Y:S01]  /*1040*/  SHF.R.U64 R4, R2, R15, R3 ;  /* 0x0000000f02047219 */ /* 0x004fe20000001203 */
[----:B0-----:R-:W-:Y:S01]  /*1050*/  VIADD R5, R16, 0xffffffff ;  /* 0xffffffff10057836 */ /* 0x001fe20000000000 */
[----:B------:R-:W-:Y:S02]  /*1060*/  SHF.L.U32 R2, R13, R18, RZ ;  /* 0x000000120d027219 */ /* 0x000fe400000006ff */
[----:B------:R-:W-:Y:S01]  /*1070*/  LOP3.LUT R3, R23, R0, RZ, 0xc0, !PT ;  /* 0x0000000017037212 */ /* 0x000fe200078ec0ff */
[----:B------:R-:W-:Y:S01]  /*1080*/  IMAD.MOV R6, RZ, RZ, -R4 ;  /* 0x000000ffff067224 */ /* 0x000fe200078e0a04 */
[----:B------:R-:W-:Y:S02]  /*1090*/  SEL R0, R11, R14, !P4 ;  /* 0x0000000e0b007207 */ /* 0x000fe40006000000 */
[----:B------:R-:W-:Y:S01]  /*10a0*/  LOP3.LUT R5, R8, R5, RZ, 0xc0, !PT ;  /* 0x0000000508057212 */ /* 0x000fe200078ec0ff */
[----:B------:R-:W-:Y:S02]  /*10b0*/  IMAD R7, R2, R4, R3 ;  /* 0x0000000402077224 */ /* 0x000fe400078e0203 */
[----:B-1----:R-:W-:-:S02]  /*10c0*/  IMAD R3, R6, R17, R10 ;  /* 0x0000001106037224 */ /* 0x002fc400078e020a */
[----:B---3--:R-:W-:Y:S02]  /*10d0*/  IMAD R2, R7, R19, R0 ;  /* 0x0000001307027224 */ /* 0x008fe400078e0200 */
[----:B------:R-:W-:Y:S02]  /*10e0*/  IMAD R3, R3, R16, R5 ;  /* 0x0000001003037224 */ /* 0x000fe400078e0205 */
[----:B------:R-:W-:-:S03]  /*10f0*/  IMAD.MOV.U32 R0, RZ, RZ, 0x1 ;  /* 0x00000001ff007424 */ /* 0x000fc600078e00ff */
[----:B------:R-:W-:Y:S02]  /*1100*/  SEL R4, R3, R2, !P4 ;  /* 0x0000000203047207 */ /* 0x000fe40006000000 */
[----:B------:R-:W-:-:S03]  /*1110*/  SEL R2, R2, R3, !P4 ;  /* 0x0000000302027207 */ /* 0x000fc60006000000 */
[----:B------:R1:W-:Y:S04]  /*1120*/  STL [R1+0x188], R4 ;  /* 0x0001880401007387 */ /* 0x0003e80000100800 */
[----:B------:R1:W-:Y:S02]  /*1130*/  STL [R1+0x18c], R2 ;  /* 0x00018c0201007387 */ /* 0x0003e40000100800 */
.L_x_9:
[----:B------:R-:W-:-:S08]  /*1140*/  NOP ;  /* 0x0000000000007918 */ /* 0x000fd00000000000 */
[----:B------:R-:W2:Y:S02]  /*1150*/  USETMAXREG.TRY_ALLOC.CTAPOOL UP0, 0xe8 ;  /* 0x000000e8000079c8 */ /* 0x000ea40008000600 */
[----:B--2---:R-:W-:-:S13]  /*1160*/  PLOP3.LUT P0, PT, PT, PT, UP0, 0x80, 0x0 ;  /* 0x000000000000781c */ /* 0x004fda0003f0f008 */
[----:B------:R-:W-:Y:S05]  /*1170*/  @!P0 BRA `(.L_x_9) ;  /* 0xfffffffc00f08947 */ /* 0x000fea000383ffff */
[----:B------:R-:W-:Y:S01]  /*1180*/  ULDC.64 UR4, c[0x0][0x598] ;  /* 0x0001660000047ab9 */ /* 0x000fe20000000a00 */
[----:B------:R-:W-:Y:S01]  /*1190*/  ULDC.64 UR36, c[0x0][0x208] ;  /* 0x0000820000247ab9 */ /* 0x000fe20000000a00 */
[----:B------:R-:W-:-:S04]  /*11a0*/  ISETP.NE.U32.AND P0, PT, RZ, UR4, PT ;  /* 0x00000004ff007c0c */ /* 0x000fc8000bf05070 */
[----:B------:R-:W-:-:S13]  /*11b0*/  ISETP.NE.AND.EX P0, PT, RZ, UR5, PT, P0 ;  /* 0x00000005ff007c0c */ /* 0x000fda000bf05300 */
[----:B------:R-:W-:Y:S05]  /*11c0*/  @!P0 BRA `(.L_x_12) ;  /* 0x0000000000208947 */ /* 0x000fea0003800000 */
[----:B-1----:R-:W1:Y:S02]  /*11d0*/  LDC.64 R2, c[0x0][0x598] ;  /* 0x00016600ff027b82 */ /* 0x002e640000000a00 */
[----:B-1----:R-:W2:Y:S02]  /*11e0*/  LDG.E.64 R2, desc[UR36][R2.64] ;  /* 0x0000002402027981 */ /* 0x002ea4000c1e1b00 */
[----:B--2---:R-:W-:-:S04]  /*11f0*/  ISETP.NE.U32.AND P0, PT, R2, RZ, PT ;  /* 0x000000ff0200720c */ /* 0x004fc80003f05070 */
[----:B------:R-:W-:-:S13]  /*1200*/  ISETP.NE.AND.EX P0, PT, R3, RZ, PT, P0 ;  /* 0x000000ff0300720c */ /* 0x000fda0003f05300 */
[----:B------:R-:W-:Y:S05]  /*1210*/  @!P0 BRA `(.L_x_12) ;  /* 0x00000000000c8947 */ /* 0x000fea0003800000 */
[----:B------:R-:W2:Y:S02]  /*1220*/  LD.E R2, desc[UR36][R2.64] ;  /* 0x0000002402027980 */ /* 0x000ea4000c101900 */
[----:B--2---:R-:W-:Y:S01]  /*1230*/  R2UR UR8, R2 ;  /* 0x00000000020872ca */ /* 0x004fe200000e0000 */
[----:B------:R-:W-:-:S14]  /*1240*/  BRA `(.L_x_13) ;  /* 0x0000000000247947 */ /* 0x000fdc0003800000 */
.L_x_12:
[----:B------:R-:W-:Y:S02]  /*1250*/  ULDC.64 UR4, c[0x0][0x588] ;  /* 0x0001620000047ab9 */ /* 0x000fe40000000a00 */
[----:B------:R-:W-:-:S04]  /*1260*/  ISETP.NE.U32.AND P0, PT, RZ, UR4, PT ;  /* 0x00000004ff007c0c */ /* 0x000fc8000bf05070 */
[----:B------:R-:W-:-:S13]  /*1270*/  ISETP.NE.AND.EX P0, PT, RZ, UR5, PT, P0 ;  /* 0x00000005ff007c0c */ /* 0x000fda000bf05300 */
[----:B------:R-:W-:Y:S05]  /*1280*/  @!P0 BRA `(.L_x_14) ;  /* 0x0000000000108947 */ /* 0x000fea0003800000 */
[----:B-1----:R-:W1:Y:S02]  /*1290*/  LDC.64 R2, c[0x0][0x588] ;  /* 0x00016200ff027b82 */ /* 0x002e640000000a00 */
[----:B-1----:R-:W2:Y:S02]  /*12a0*/  LDG.E R2, desc[UR36][R2.64] ;  /* 0x0000002402027981 */ /* 0x002ea4000c1e1900 */
[----:B--2---:R-:W-:Y:S01]  /*12b0*/  R2UR UR8, R2 ;  /* 0x00000000020872ca */ /* 0x004fe200000e0000 */
[----:B------:R-:W-:-:S14]  /*12c0*/  BRA `(.L_x_13) ;  /* 0x0000000000047947 */ /* 0x000fdc0003800000 */
.L_x_14:
[----:B------:R-:W-:-:S05]  /*12d0*/  ULDC UR8, c[0x0][0x580] ;  /* 0x0001600000087ab9 */ /* 0x000fca0000000800 */
.L_x_13:
[----:B------:R-:W-:Y:S02]  /*12e0*/  ULDC.64 UR4, c[0x0][0x5a0] ;  /* 0x0001680000047ab9 */ /* 0x000fe40000000a00 */
        /* <DEDUP_REMOVED lines=11> */
.L_x_15:
        /* <DEDUP_REMOVED lines=8> */
.L_x_17:
[----:B------:R-:W-:-:S05]  /*1420*/  ULDC UR9, c[0x0][0x584] ;  /* 0x0001610000097ab9 */ /* 0x000fca0000000800 */
.L_x_16:
[----:B------:R-:W-:-:S13]  /*1430*/  LOP3.LUT P0, RZ, R0, 0xff, RZ, 0xc0, !PT ;  /* 0x000000ff00ff7812 */ /* 0x000fda000780c0ff */
[----:B------:R-:W-:Y:S05]  /*1440*/  @!P0 EXIT ;  /* 0x000000000000894d */ /* 0x000fea0003800000 */
[----:B------:R-:W-:Y:S01]  /*1450*/  ULDC UR4, c[0x0][0x28c] ;  /* 0x0000a30000047ab9 */ /* 0x000fe20000000800 */
[----:B------:R-:W-:Y:S02]  /*1460*/  ULOP3.LUT UR10, UR7, 0x1, URZ, 0xfc, !UPT ;  /* 0x00000001070a7892 */ /* 0x000fe4000f8efc3f */
[----:B------:R-:W-:-:S04]  /*1470*/  UIADD3 UR4, UR4, 0x1f, URZ ;  /* 0x0000001f04047890 */ /* 0x000fc8000fffe03f */
[----:B------:R-:W-:-:S04]  /*1480*/  USHF.R.S32.HI UR5, URZ, 0x1f, UR4 ;  /* 0x0000001f3f057899 */ /* 0x000fc80008011404 */
[----:B------:R-:W-:-:S03]  /*1490*/  ULEA.HI UR5, UR5, UR4, URZ, 0x5 ;  /* 0x0000000405057291 */ /* 0x000fc6000f8f283f */
[----:B------:R-:W-:Y:S01]  /*14a0*/  UMOV UR4, URZ ;  /* 0x0000003f00047c82 */ /* 0x000fe20008000000 */
[----:B------:R-:W-:-:S03]  /*14b0*/  USHF.R.S32.HI UR11, URZ, 0x5, UR5 ;  /* 0x000000053f0b7899 */ /* 0x000fc60008011405 */
[----:B------:R-:W-:-:S09]  /*14c0*/  UMOV UR5, URZ ;  /* 0x0000003f00057c82 */ /* 0x000fd20008000000 */
.L_x_364:
[----:B------:R-:W-:Y:S01]  /*14d0*/  STL [R1+0x174], RZ ;  /* 0x000174ff01007387 */ /* 0x000fe20000100800 */
[----:B--2---:R-:W2:Y:S01]  /*14e0*/  S2UR UR19, SR_CgaCtaId ;  /* 0x00000000001379c3 */ /* 0x004ea20000008800 */
[----:B------:R-:W-:Y:S01]  /*14f0*/  UMOV UR18, 0x400 ;  /* 0x0000040000127882 */ /* 0x000fe20000000000 */
[----:B------:R-:W-:Y:S01]  /*1500*/  UMOV UR6, URZ ;  /* 0x0000003f00067c82 */ /* 0x000fe20008000000 */
[----:B------:R-:W-:Y:S01]  /*1510*/  STL [R1+0x170], RZ ;  /* 0x000170ff01007387 */ /* 0x000fe20000100800 */
[----:B------:R-:W-:Y:S01]  /*1520*/  UMOV UR15, URZ ;  /* 0x0000003f000f7c82 */ /* 0x000fe20008000000 */
[----:B------:R-:W-:Y:S01]  /*1530*/  UMOV UR16, URZ ;  /* 0x0000003f00107c82 */ /* 0x000fe20008000000 */
[----:B------:R-:W-:Y:S01]  /*1540*/  UMOV UR38, UR5 ;  /* 0x0000000500267c82 */ /* 0x000fe20008000000 */
[----:B------:R-:W-:Y:S01]  /*1550*/  STL [R1+0x16c], RZ ;  /* 0x00016cff01007387 */ /* 0x000fe20000100800 */
[----:B-1----:R-:W1:Y:S01]  /*1560*/  LDC R2, c[0x0][0x28c] ;  /* 0x0000a300ff027b82 */ /* 0x002e620000000800 */
[----:B------:R-:W-:-:S02]  /*1570*/  CS2R R4, SRZ ;  /* 0x0000000000047805 */ /* 0x000fc4000001ff00 */
[----:B------:R-:W-:Y:S01]  /*1580*/  CS2R R6, SRZ ;  /* 0x0000000000067805 */ /* 0x000fe2000001ff00 */
[----:B------:R-:W-:Y:S01]  /*1590*/  STL [R1+0x168], RZ ;  /* 0x000168ff01007387 */ /* 0x000fe20000100800 */
[----:B0-----:R-:W-:Y:S02]  /*15a0*/  CS2R R8, SRZ ;  /* 0x0000000000087805 */ /* 0x001fe4000001ff00 */
[----:B------:R-:W-:Y:S02]  /*15b0*/  CS2R R10, SRZ ;  /* 0x00000000000a7805 */ /* 0x000fe4000001ff00 */
[----:B------:R-:W-:Y:S01]  /*15c0*/  CS2R R12, SRZ ;  /* 0x00000000000c7805 */ /* 0x000fe2000001ff00 */
[----:B------:R-:W-:Y:S01]  /*15d0*/  STL [R1+0x164], RZ ;  /* 0x000164ff01007387 */ /* 0x000fe20000100800 */
[----:B------:R-:W-:Y:S02]  /*15e0*/  CS2R R14, SRZ ;  /* 0x00000000000e7805 */ /* 0x000fe4000001ff00 */
[----:B------:R-:W-:-:S02]  /*15f0*/  CS2R R16, SRZ ;  /* 0x0000000000107805 */ /* 0x000fc4000001ff00 */
[----:B------:R-:W-:Y:S01]  /*1600*/  CS2R R18, SRZ ;  /* 0x0000000000127805 */ /* 0x000fe2000001ff00 */
[----:B------:R-:W-:Y:S01]  /*1610*/  STL [R1+0x160], RZ ;  /* 0x000160ff01007387 */ /* 0x000fe20000100800 */
[----:B------:R-:W-:Y:S02]  /*1620*/  CS2R R20, SRZ ;  /* 0x0000000000147805 */ /* 0x000fe4000001ff00 */
[----:B------:R-:W-:Y:S02]  /*1630*/  CS2R R22, SRZ ;  /* 0x0000000000167805 */ /* 0x000fe4000001ff00 */
[----:B------:R-:W-:Y:S01]  /*1640*/  CS2R R184, SRZ ;  /* 0x0000000000b87805 */ /* 0x000fe2000001ff00 */
[----:B------:R-:W-:Y:S01]  /*1650*/  STL [R1+0x15c], RZ ;  /* 0x00015cff01007387 */ /* 0x000fe20000100800 */
[----:B------:R-:W-:Y:S02]  /*1660*/  CS2R R186, SRZ ;  /* 0x0000000000ba7805 */ /* 0x000fe4000001ff00 */
[----:B------:R-:W-:-:S02]  /*1670*/  CS2R R188, SRZ ;  /* 0x0000000000bc7805 */ /* 0x000fc4000001ff00 */
[----:B------:R-:W-:Y:S01]  /*1680*/  CS2R R190, SRZ ;  /* 0x0000000000be7805 */ /* 0x000fe2000001ff00 */
[----:B------:R-:W0:Y:S01]  /*1690*/  S2R R0, SR_TID.X ;  /* 0x0000000000007919 */ /* 0x000e220000002100 */
[----:B------:R-:W-:Y:S02]  /*16a0*/  CS2R R192, SRZ ;  /* 0x0000000000c07805 */ /* 0x000fe4000001ff00 */
[----:B------:R-:W-:Y:S02]  /*16b0*/  CS2R R194, SRZ ;  /* 0x0000000000c27805 */ /* 0x000fe4000001ff00 */
[----:B------:R-:W-:Y:S01]  /*16c0*/  CS2R R196, SRZ ;  /* 0x0000000000c47805 */ /* 0x000fe2000001ff00 */
[----:B------:R-:W-:Y:S01]  /*16d0*/  STL [R1+0x158], RZ ;  /* 0x000158ff01007387 */ /* 0x000fe20000100800 */
[----:B-1----:R-:W-:Y:S02]  /*16e0*/  ISETP.GE.AND P0, PT, R2, 0x1, PT ;  /* 0x000000010200780c */ /* 0x002fe40003f06270 */
        /* <DEDUP_REMOVED lines=19> */
[----:B------:R-:W-:Y:S01]  /*1820*/  CS2R R224, SRZ ;  /* 0x0000000000e07805 */ /* 0x000fe2000001ff00 */
[----:B------:R-:W-:Y:S01]  /*1830*/  IMAD.MOV.U32 R226, RZ, RZ, RZ ;  /* 0x000000ffffe27224 */ /* 0x000fe200078e00ff */
[----:B------:R-:W-:Y:S01]  /*1840*/  CS2R R168, SRZ ;  /* 0x0000000000a87805 */ /* 0x000fe2000001ff00 */
[----:B------:R-:W-:Y:S01]  /*1850*/  STL [R1+0x140], RZ ;  /* 0x000140ff01007387 */ /* 0x000fe20000100800 */
[----:B------:R-:W-:Y:S01]  /*1860*/  IMAD.U32 R227, RZ, RZ, UR4 ;  /* 0x00000004ffe37e24 */ /* 0x000fe2000f8e00ff */
[----:B------:R-:W-:Y:S02]  /*1870*/  CS2R R170, SRZ ;  /* 0x0000000000aa7805 */ /* 0x000fe4000001ff00 */
[----:B------:R-:W-:Y:S01]  /*1880*/  CS2R R172, SRZ ;  /* 0x0000000000ac7805 */ /* 0x000fe2000001ff00 */
[----:B------:R-:W-:Y:S01]  /*1890*/  STL [R1+0x13c], RZ ;  /* 0x00013cff01007387 */ /* 0x000fe20000100800 */
[----:B0-----:R-:W-:-:S02]  /*18a0*/  LOP3.LUT R0, R0, 0x80, RZ, 0xc0, !PT ;  /* 0x0000008000007812 */ /* 0x001fc400078ec0ff */
[----:B------:R-:W-:Y:S02]  /*18b0*/  CS2R R174, SRZ ;  /* 0x0000000000ae7805 */ /* 0x000fe4000001ff00 */
[----:B------:R-:W-:Y:S01]  /*18c0*/  CS2R R176, SRZ ;  /* 0x0000000000b07805 */ /* 0x000fe2000001ff00 */
[----:B------:R-:W-:Y:S01]  /*18d0*/  STL [R1+0x138], RZ ;  /* 0x000138ff01007387 */ /* 0x000fe20000100800 */
[----:B------:R-:W-:Y:S02]  /*18e0*/  SHF.R.U32.HI R0, RZ, 0x7, R0 ;  /* 0x00000007ff007819 */ /* 0x000fe40000011600 */
[----:B------:R-:W-:Y:S02]  /*18f0*/  CS2R R178, SRZ ;  /* 0x0000000000b27805 */ /* 0x000fe4000001ff00 */
[----:B------:R-:W-:Y:S01]  /*1900*/  CS2R R180, SRZ ;  /* 0x0000000000b47805 */ /* 0x000fe2000001ff00 */
[----:B------:R-:W-:Y:S01]  /*1910*/  STL [R1+0x134], RZ ;  /* 0x000134ff01007387 */ /* 0x000fe20000100800 */
[----:B------:R-:W-:-:S02]  /*1920*/  CS2R R182, SRZ ;  /* 0x0000000000b67805 */ /* 0x000fc4000001ff00 */
[----:B------:R-:W-:Y:S02]  /*1930*/  CS2R R152, SRZ ;  /* 0x0000000000987805 */ /* 0x000fe4000001ff00 */
[----:B------:R-:W-:Y:S01]  /*1940*/  CS2R R154, SRZ ;  /* 0x00000000009a7805 */ /* 0x000fe2000001ff00 */
[----:B------:R-:W-:Y:S01]  /*1950*/  STL [R1+0x130], RZ ;  /* 0x000130ff01007387 */ /* 0x000fe20000100800 */
[----:B------:R-:W-:Y:S02]  /*1960*/  CS2R R156, SRZ ;  /* 0x00000000009c7805 */ /* 0x000fe4000001ff00 */
        /* <DEDUP_REMOVED lines=89> */
[----:B----4-:R-:W-:Y:S01]  /*1f00*/  CS2R R36, SRZ ;  /* 0x0000000000247805 */ /* 0x010fe2000001ff00 */
[----:B------:R-:W-:Y:S01]  /*1f10*/  STL [R1+0xd4], RZ ;  /* 0x0000d4ff01007387 */ /* 0x000fe20000100800 */
[----:B---3--:R-:W-:-:S03]  /*1f20*/  CS2R R38, SRZ ;  /* 0x0000000000267805 */ /* 0x008fc6000001ff00 */
[----:B------:R-:W-:Y:S04]  /*1f30*/  STL [R1+0xd0], RZ ;  /* 0x0000d0ff01007387 */ /* 0x000fe80000100800 */
[----:B------:R-:W-:Y:S04]  /*1f40*/  STL [R1+0xcc], RZ ;  /* 0x0000ccff01007387 */ /* 0x000fe80000100800 */
[----:B------:R-:W-:Y:S04]  /*1f50*/  STL [R1+0xc8], RZ ;  /* 0x0000c8ff01007387 */ /* 0x000fe80000100800 */
[----:B------:R-:W-:Y:S04]  /*1f60*/  STL [R1+0xc4], RZ ;  /* 0x0000c4ff01007387 */ /* 0x000fe80000100800 */
[----:B------:R-:W-:Y:S04]  /*1f70*/  STL [R1+0xc0], RZ ;  /* 0x0000c0ff01007387 */ /* 0x000fe80000100800 */
[----:B------:R-:W-:Y:S04]  /*1f80*/  STL [R1+0xbc], RZ ;  /* 0x0000bcff01007387 */ /* 0x000fe80000100800 */
[----:B------:R-:W-:Y:S04]  /*1f90*/  STL [R1+0xb8], RZ ;  /* 0x0000b8ff01007387 */ /* 0x000fe80000100800 */
[----:B------:R-:W-:Y:S04]  /*1fa0*/  STL [R1+0xb4], RZ ;  /* 0x0000b4ff01007387 */ /* 0x000fe80000100800 */
[----:B------:R-:W0:Y:S04]  /*1fb0*/  SHFL.IDX PT, R0, R0, RZ, 0x1f ;  /* 0x00001fff00007589 */ /* 0x000e2800000e0000 */
[----:B------:R1:W-:Y:S04]  /*1fc0*/  STL [R1+0xb0], RZ ;  /* 0x0000b0ff01007387 */ /* 0x0003e80000100800 */
[----:B------:R1:W-:Y:S04]  /*1fd0*/  STL [R1+0xac], RZ ;  /* 0x0000acff01007387 */ /* 0x0003e80000100800 */
[----:B------:R1:W-:Y:S04]  /*1fe0*/  STL [R1+0xa8], RZ ;  /* 0x0000a8ff01007387 */ /* 0x0003e80000100800 */
[----:B------:R1:W-:Y:S04]  /*1ff0*/  STL [R1+0xa4], RZ ;  /* 0x0000a4ff01007387 */ /* 0x0003e80000100800 */
[----:B------:R1:W-:Y:S04]  /*2000*/  STL [R1+0xa0], RZ ;  /* 0x0000a0ff01007387 */ /* 0x0003e80000100800 */
[----:B------:R1:W-:Y:S01]  /*2010*/  STL [R1+0x9c], RZ ;  /* 0x00009cff01007387 */ /* 0x0003e20000100800 */
[----:B0-----:R-:W-:Y:S01]  /*2020*/  R2UR UR13, R0 ;  /* 0x00000000000d72ca */ /* 0x001fe200000e0000 */
[----:B------:R-:W-:-:S02]  /*2030*/  IMAD.MOV.U32 R0, RZ, RZ, RZ ;  /* 0x000000ffff007224 */ /* 0x000fc400078e00ff */
[----:B------:R1:W-:Y:S04]  /*2040*/  STL [R1+0x98], RZ ;  /* 0x000098ff01007387 */ /* 0x0003e80000100800 */
[----:B------:R1:W-:Y:S04]  /*2050*/  STL [R1+0x94], RZ ;  /* 0x000094ff01007387 */ /* 0x0003e80000100800 */
[----:B------:R1:W-:Y:S02]  /*2060*/  STL [R1+0x90], RZ ;  /* 0x000090ff01007387 */ /* 0x0003e40000100800 */
[----:B------:R-:W-:-:S02]  /*2070*/  ULEA.HI UR12, UR13, UR13, URZ, 0x1 ;  /* 0x0000000d0d0c7291 */ /* 0x000fc4000f8f083f */
[----:B------:R1:W-:Y:S02]  /*2080*/  STL [R1+0x8c], RZ ;  /* 0x00008cff01007387 */ /* 0x0003e40000100800 */
[----:B------:R-:W-:Y:S02]  /*2090*/  ULOP3.LUT UR17, UR12, 0x1ffffe, URZ, 0xc0, !UPT ;  /* 0x001ffffe0c117892 */ /* 0x000fe4000f8ec03f */
[----:B------:R1:W-:Y:S01]  /*20a0*/  STL [R1+0x88], RZ ;  /* 0x000088ff01007387 */ /* 0x0003e20000100800 */
[----:B--2---:R-:W-:Y:S02]  /*20b0*/  ULEA UR12, UR19, UR18, 0x18 ;  /* 0x00000012130c7291 */ /* 0x004fe4000f8ec03f */
[----:B------:R-:W-:Y:S01]  /*20c0*/  UIADD3 UR17, UR13, -UR17, URZ ;  /* 0x800000110d117290 */ /* 0x000fe2000fffe03f */
[----:B------:R1:W-:Y:S03]  /*20d0*/  STL [R1+0x84], RZ ;  /* 0x000084ff01007387 */ /* 0x0003e60000100800 */
[----:B------:R-:W-:Y:S01]  /*20e0*/  ULEA UR17, UR17, UR12, 0xb ;  /* 0x0000000c11117291 */ /* 0x000fe2000f8e583f */
[----:B------:R1:W-:Y:S03]  /*20f0*/  STL [R1+0x80], RZ ;  /* 0x000080ff01007387 */ /* 0x0003e60000100800 */
[----:B------:R-:W-:Y:S01]  /*2100*/  UIADD3 UR17, UR17, 0x200, URZ ;  /* 0x0000020011117890 */ /* 0x000fe2000fffe03f */
[----:B------:R1:W-:Y:S03]  /*2110*/  STL [R1+0x7c], RZ ;  /* 0x00007cff01007387 */ /* 0x0003e60000100800 */
[----:B------:R-:W-:Y:S01]  /*2120*/  USHF.R.U32.HI UR13, URZ, 0x4, UR17 ;  /* 0x000000043f0d7899 */ /* 0x000fe20008011611 */
[----:B------:R1:W-:Y:S03]  /*2130*/  STL [R1+0x78], RZ ;  /* 0x000078ff01007387 */ /* 0x0003e60000100800 */
[----:B------:R-:W-:Y:S01]  /*2140*/  ULOP3.LUT UR13, UR13, 0x3fff, URZ, 0xc0, !UPT ;  /* 0x00003fff0d0d7892 */ /* 0x000fe2000f8ec03f */
[----:B------:R1:W-:Y:S04]  /*2150*/  STL [R1+0x74], RZ ;  /* 0x000074ff01007387 */ /* 0x0003e80000100800 */
        /* <DEDUP_REMOVED lines=28> */
[----:B------:R1:W-:Y:S01]  /*2320*/  STL [R1], RZ ;  /* 0x000000ff01007387 */ /* 0x0003e20000100800 */
[----:B------:R-:W-:Y:S05]  /*2330*/  @!P0 BRA `(.L_x_18) ;  /* 0x0000001c00248947 */ /* 0x000fea0003800000 */
[----:B------:R-:W-:-:S06]  /*2340*/  UISETP.NE.AND UP0, UPT, UR10, 0x3, UPT ;  /* 0x000000030a00788c */ /* 0x000fcc000bf05270 */
[----:B------:R-:W-:-:S13]  /*2350*/  PLOP3.LUT P1, PT, PT, PT, UP0, 0x80, 0x0 ;  /* 0x000000000000781c */ /* 0x000fda0003f2f008 */
[----:B------:R-:W-:Y:S05]  /*2360*/  @!P1 BRA `(.L_x_19) ;  /* 0x0000000000049947 */ /* 0x000fea0003800000 */
[----:B------:R-:W-:Y:S01]  /*2370*/  BPT.TRAP 0x1 ;  /* 0x000000040000795c */ /* 0x000fe20000300000 */
.L_x_19:
[----:B------:R-:W-:Y:S01]  /*2380*/  ULEA UR15, UR5, UR12, 0x3 ;  /* 0x0000000c050f7291 */ /* 0x000fe2000f8e183f */
[----:B------:R-:W-:-:S05]  /*2390*/  IMAD.U32 R0, RZ, RZ, UR4 ;  /* 0x00000004ff007e24 */ /* 0x000fca000f8e00ff */
[----:B------:R-:W-:-:S04]  /*23a0*/  SHF.L.U32 R0, R0, 0x1f, RZ ;  /* 0x0000001f00007819 */ /* 0x000fc800000006ff */
[----:B------:R0:W2:Y:S01]  /*23b0*/  SYNCS.PHASECHK.TRANS64.TRYWAIT P0, [UR15], R0 ;  /* 0x00000000ff0075a7 */ /* 0x0000a2000800014f */
[----:B------:R-:W-:Y:S05]  /*23c0*/  @!P1 BRA `(.L_x_20) ;  /* 0x0000000000049947 */ /* 0x000fea0003800000 */
[----:B------:R-:W-:Y:S01]  /*23d0*/  BPT.TRAP 0x1 ;  /* 0x000000040000795c */ /* 0x000fe20000300000 */
.L_x_20:
[----:B------:R3:W-:Y:S01]  /*23e0*/  STL [R1+0x174], RZ ;  /* 0x000174ff01007387 */ /* 0x0007e20000100800 */
[----:B------:R-:W-:Y:S01]  /*23f0*/  UMOV UR6, 0x1 ;  /* 0x0000000100067882 */ /* 0x000fe20000000000 */
[----:B--2---:R-:W-:Y:S05]  /*2400*/  @P0 BRA `(.L_x_21) ;  /* 0x0000000000080947 */ /* 0x004fea0003800000 */
[----:B------:R-:W2:Y:S02]  /*2410*/  SYNCS.PHASECHK.TRANS64.TRYWAIT P0, [UR15], R0 ;  /* 0x00000000ff0075a7 */ /* 0x000ea4000800014f */
[----:B--2---:R-:W-:Y:S05]  /*2420*/  @!P0 BRA `(.L_x_22) ;  /* 0x00000138000c8947 */ /* 0x004fea0003800000 */
.L_x_21:
[----:B------:R4:W-:Y:S01]  /*2430*/  STL [R1+0x170], RZ ;  /* 0x000170ff01007387 */ /* 0x0009e20000100800 */
[----:B------:R-:W-:Y:S01]  /*2440*/  UIADD3 UR15, UR12, 0x22200, URZ ;  /* 0x000222000c0f7890 */ /* 0x000fe2000fffe03f */
[----:B------:R-:W-:Y:S01]  /*2450*/  WARPGROUP.ARRIVE ;  /* 0x00000000000079c5 */ /* 0x000fe20000000000 */
[----:B------:R-:W-:Y:S01]  /*2460*/  ULOP3.LUT UR16, UR13, 0x10000, URZ, 0xfc, !UPT ;  /* 0x000100000d107892 */ /* 0x000fe2000f8efc3f */
[----:B------:R4:W-:Y:S01]  /*2470*/  STL [R1+0x16c], RZ ;  /* 0x00016cff01007387 */ /* 0x0009e20000100800 */
[----:B------:R-:W-:Y:S01]  /*2480*/  USHF.R.U32.HI UR15, URZ, 0x4, UR15 ;  /* 0x000000043f0f7899 */ /* 0x000fe2000801160f */
[----:B0-2---:R-:W-:Y:S01]  /*2490*/  IMAD.MOV.U32 R0, RZ, RZ, RZ ;  /* 0x000000ffff007224 */ /* 0x005fe200078e00ff */
[----:B------:R-:W-:Y:S01]  /*24a0*/  ULEA UR16, UR5, UR16, 0x9 ;  /* 0x0000001005107291 */ /* 0x000fe2000f8e483f */
[----:B------:R4:W-:Y:S01]  /*24b0*/  STL [R1+0x168], RZ ;  /* 0x000168ff01007387 */ /* 0x0009e20000100800 */
[----:B------:R-:W-:Y:S01]  /*24c0*/  ULOP3.LUT UR15, UR15, 0x3fff, URZ, 0xc0, !UPT ;  /* 0x00003fff0f0f7892 */ /* 0x000fe2000f8ec03f */
[----:B------:R-:W-:Y:S01]  /*24d0*/  CS2R R2, SRZ ;  /* 0x0000000000027805 */ /* 0x000fe2000001ff00 */
[----:B------:R-:W-:Y:S01]  /*24e0*/  UMOV UR17, 0xc0000010 ;  /* 0xc000001000117882 */ /* 0x000fe20000000000 */
[----:B------:R4:W-:Y:S01]  /*24f0*/  STL [R1+0x164], RZ ;  /* 0x000164ff01007387 */ /* 0x0009e20000100800 */
[----:B------:R-:W-:Y:S01]  /*2500*/  ULOP3.LUT UR15, UR15, 0x10000, URZ, 0xfc, !UPT ;  /* 0x000100000f0f7892 */ /* 0x000fe2000f8efc3f */
[----:B------:R-:W-:Y:S01]  /*2510*/  CS2R R4, SRZ ;  /* 0x0000000000047805 */ /* 0x000fe2000001ff00 */
[----:B------:R-:W-:Y:S01]  /*2520*/  UMOV UR19, 0xc0000010 ;  /* 0xc000001000137882 */ /* 0x000fe20000000000 */
[----:B------:R4:W-:Y:S01]  /*2530*/  STL [R1+0x160], RZ ;  /* 0x000160ff01007387 */ /* 0x0009e20000100800 */
[----:B------:R-:W-:Y:S01]  /*2540*/  UIMAD UR18, UR5, 0x140, UR15 ;  /* 0x00000140051278a4 */ /* 0x000fe2000f8e020f */
[----:B------:R-:W-:Y:S01]  /*2550*/  CS2R R6, SRZ ;  /* 0x0000000000067805 */ /* 0x000fe2000001ff00 */
[----:B------:R-:W-:Y:S01]  /*2560*/  UIADD3 UR15, UR16, 0x100, URZ ;  /* 0x00000100100f7890 */ /* 0x000fe2000fffe03f */
[----:B------:R4:W-:Y:S01]  /*2570*/  STL [R1+0x15c], RZ ;  /* 0x00015cff01007387 */ /* 0x0009e20000100800 */
[----:B------:R-:W-:Y:S01]  /*2580*/  UIADD3 UR22, UR18, 0x40, URZ ;  /* 0x0000004012167890 */ /* 0x000fe2000fffe03f */
[----:B------:R-:W-:Y:S01]  /*2590*/  CS2R R8, SRZ ;  /* 0x0000000000087805 */ /* 0x000fe2000001ff00 */
[----:B------:R-:W-:Y:S01]  /*25a0*/  UIADD3 UR30, UR18, 0x80, URZ ;  /* 0x00000080121e7890 */ /* 0x000fe2000fffe03f */
[----:B------:R4:W-:Y:S01]  /*25b0*/  STL [R1+0x158], RZ ;  /* 0x000158ff01007387 */ /* 0x0009e20000100800 */
[----:B------:R-:W-:-:S02]  /*25c0*/  UIADD3 UR26, UR18, 0xc0, URZ ;  /* 0x000000c0121a7890 */ /* 0x000fc4000fffe03f */
[----:B------:R-:W-:Y:S01]  /*25d0*/  QGMMA.64x32x32.F32.E4M3.E4M3 R168, gdesc[UR16], RZ, !UPT ;  /* 0x0060000010a879f3 */ /* 0x000fe2000c7008ff */
[----:B------:R-:W-:Y:S01]  /*25e0*/  UIADD3 UR34, UR18, 0x100, URZ ;  /* 0x0000010012227890 */ /* 0x000fe2000fffe03f */
[----:B------:R4:W-:Y:S01]  /*25f0*/  STL [R1+0x154], RZ ;  /* 0x000154ff01007387 */ /* 0x0009e20000100800 */
[----:B------:R-:W-:Y:S01]  /*2600*/  UMOV UR20, UR16 ;  /* 0x0000001000147c82 */ /* 0x000fe20008000000 */
[----:B------:R-:W-:Y:S01]  /*2610*/  UMOV UR21, UR17 ;  /* 0x0000001100157c82 */ /* 0x000fe20008000000 */
[----:B------:R-:W-:Y:S01]  /*2620*/  UMOV UR23, 0xc0000010 ;  /* 0xc000001000177882 */ /* 0x000fe20000000000 */
[----:B------:R4:W-:Y:S01]  /*2630*/  STL [R1+0x150], RZ ;  /* 0x000150ff01007387 */ /* 0x0009e20000100800 */
[----:B------:R-:W-:Y:S01]  /*2640*/  UMOV UR28, UR16 ;  /* 0x00000010001c7c82 */ /* 0x000fe20008000000 */
[----:B------:R-:W-:Y:S01]  /*2650*/  UMOV UR24, UR16 ;  /* 0x0000001000187c82 */ /* 0x000fe20008000000 */
[----:B------:R-:W-:Y:S01]  /*2660*/  UMOV UR32, UR16 ;  /* 0x0000001000207c82 */ /* 0x000fe20008000000 */
[----:B------:R4:W-:Y:S01]  /*2670*/  STL [R1+0x14c], RZ ;  /* 0x00014cff01007387 */ /* 0x0009e20000100800 */
[----:B------:R-:W-:Y:S01]  /*2680*/  UMOV UR29, UR17 ;  /* 0x00000011001d7c82 */ /* 0x000fe20008000000 */
[----:B------:R-:W-:Y:S01]  /*2690*/  UMOV UR31, 0xc0000010 ;  /* 0xc0000010001f7882 */ /* 0x000fe20000000000 */
[----:B------:R-:W-:Y:S01]  /*26a0*/  ULDC UR16, c[0x0][0x50c] ;  /* 0x0001430000107ab9 */ /* 0x000fe20000000800 */
[----:B------:R4:W-:Y:S01]  /*26b0*/  STL [R1+0x148], RZ ;  /* 0x000148ff01007387 */ /* 0x0009e20000100800 */
[----:B------:R-:W-:Y:S01]  /*26c0*/  QGMMA.64x32x32.F32.E4M3.E4M3 R136, gdesc[UR20], RZ, !UPT ;  /* 0x00600000148879f3 */ /* 0x000fe2000c7008ff */
[----:B------:R-:W-:Y:S01]  /*26d0*/  UMOV UR25, UR17 ;  /* 0x0000001100197c82 */ /* 0x000fe20008000000 */
[----:B------:R-:W-:Y:S01]  /*26e0*/  UMOV UR27, 0xc0000010 ;  /* 0xc0000010001b7882 */ /* 0x000fe20000000000 */
[----:B------:R4:W-:Y:S01]  /*26f0*/  STL [R1+0x144], RZ ;  /* 0x000144ff01007387 */ /* 0x0009e20000100800 */
[----:B------:R-:W-:Y:S01]  /*2700*/  QGMMA.64x32x32.F32.E4M3.E4M3 R104, gdesc[UR28], RZ, !UPT ;  /* 0x006000001c6879f3 */ /* 0x000fe2000c7008ff */
[----:B------:R-:W-:Y:S01]  /*2710*/  UMOV UR33, UR17 ;  /* 0x0000001100217c82 */ /* 0x000fe20008000000 */
[----:B------:R-:W-:Y:S01]  /*2720*/  UMOV UR35, 0xc0000010 ;  /* 0xc000001000237882 */ /* 0x000fe20000000000 */
[----:B------:R4:W-:Y:S01]  /*2730*/  STL [R1+0x140], RZ ;  /* 0x000140ff01007387 */ /* 0x0009e20000100800 */
[----:B------:R-:W-:Y:S01]  /*2740*/  UISETP.NE.AND UP0, UPT, UR16, 0x1, UPT ;  /* 0x000000011000788c */ /* 0x000fe2000bf05270 */
[----:B------:R-:W-:Y:S01]  /*2750*/  QGMMA.64x32x32.F32.E4M3.E4M3 R72, gdesc[UR24], RZ, !UPT ;  /* 0x00600000184879f3 */ /* 0x000fe2000c7008ff */
[----:B------:R-:W-:Y:S01]  /*2760*/  CS2R R10, SRZ ;  /* 0x00000000000a7805 */ /* 0x000fe2000001ff00 */
[----:B------:R4:W-:Y:S01]  /*2770*/  STL [R1+0x13c], RZ ;  /* 0x00013cff01007387 */ /* 0x0009e20000100800 */
[----:B------:R-:W-:Y:S01]  /*2780*/  CS2R R12, SRZ ;  /* 0x00000000000c7805 */ /* 0x000fe2000001ff00 */
[----:B------:R-:W-:Y:S01]  /*2790*/  QGMMA.64x32x32.F32.E4M3.E4M3 R40, gdesc[UR32], RZ, !UPT ;  /* 0x00600000202879f3 */ /* 0x000fe2000c7008ff */
[----:B------:R-:W-:Y:S01]  /*27a0*/  UMOV UR32, UR15 ;  /* 0x0000000f00207c82 */ /* 0x000fe20008000000 */
[----:B------:R4:W-:Y:S01]  /*27b0*/  STL [R1+0x138], RZ ;  /* 0x000138ff01007387 */ /* 0x0009e20000100800 */
[----:B------:R-:W-:Y:S01]  /*27c0*/  USEL UR15, URZ, 0x1, UP0 ;  /* 0x000000013f0f7887 */ /* 0x000fe20008000000 */
[----:B------:R-:W-:Y:S01]  /*27d0*/  CS2R R14, SRZ ;  /* 0x00000000000e7805 */ /* 0x000fe2000001ff00 */
[----:B------:R-:W-:Y:S01]  /*27e0*/  UMOV UR33, 0xc0000010 ;  /* 0xc000001000217882 */ /* 0x000fe20000000000 */
[----:B------:R4:W-:Y:S01]  /*27f0*/  STL [R1+0x134], RZ ;  /* 0x000134ff01007387 */ /* 0x0009e20000100800 */
[----:B------:R-:W-:Y:S01]  /*2800*/  UMOV UR24, UR32 ;  /* 0x0000002000187c82 */ /* 0x000fe20008000000 */
[----:B------:R-:W-:Y:S01]  /*2810*/  UMOV UR25, UR33 ;  /* 0x0000002100197c82 */ /* 0x000fe20008000000 */
[----:B------:R-:W-:Y:S01]  /*2820*/  ISETP.NE.AND P0, PT, RZ, UR15, PT ;  /* 0x0000000fff007c0c */ /* 0x000fe2000bf05270 */
[----:B------:R4:W-:Y:S01]  /*2830*/  STL [R1+0x130], RZ ;  /* 0x000130ff01007387 */ /* 0x0009e20000100800 */
[----:B------:R-:W-:Y:S01]  /*2840*/  QGMMA.64x32x32.F32.E4M3.E4M3 R24, gdesc[UR32], RZ, !UPT ;  /* 0x00600000201879f3 */ /* 0x000fe2000c7008ff */
[----:B------:R-:W-:Y:S01]  /*2850*/  UMOV UR28, UR32 ;  /* 0x00000020001c7c82 */ /* 0x000fe20008000000 */
[----:B------:R-:W-:Y:S01]  /*2860*/  UMOV UR29, UR33 ;  /* 0x00000021001d7c82 */ /* 0x000fe20008000000 */
        /* <DEDUP_REMOVED lines=10> */
[----:B------:R-:W-:-:S02]  /*2910*/  CS2R R16, SRZ ;  /* 0x0000000000107805 */ /* 0x000fc4000001ff00 */
[----:B------:R-:W-:Y:S01]  /*2920*/  CS2R R18, SRZ ;  /* 0x0000000000127805 */ /* 0x000fe2000001ff00 */
[----:B------:R4:W-:Y:S01]  /*2930*/  STL [R1+0x120], RZ ;  /* 0x000120ff01007387 */ /* 0x0009e20000100800 */
[----:B------:R-:W-:Y:S01]  /*2940*/  QGMMA.64x32x32.F32.E4M3.E4M3 R152, gdesc[UR16], RZ, !UPT, gsb0 ;  /* 0x00600000109879f3 */ /* 0x000fe2000c0008ff */
[----:B------:R-:W-:Y:S02]  /*2950*/  CS2R R20, SRZ ;  /* 0x0000000000147805 */ /* 0x000fe4000001ff00 */
[----:B------:R-:W-:Y:S01]  /*2960*/  CS2R R22, SRZ ;  /* 0x0000000000167805 */ /* 0x000fe2000001ff00 */
[----:B------:R4:W-:Y:S01]  /*2970*/  STL [R1+0x11c], RZ ;  /* 0x00011cff01007387 */ /* 0x0009e20000100800 */
[----:B------:R-:W-:Y:S02]  /*2980*/  CS2R R184, SRZ ;  /* 0x0000000000b87805 */ /* 0x000fe4000001ff00 */
[----:B------:R-:W-:Y:S02]  /*2990*/  CS2R R186, SRZ ;  /* 0x0000000000ba7805 */ /* 0x000fe4000001ff00 */
[----:B------:R-:W-:Y:S01]  /*29a0*/  CS2R R188, SRZ ;  /* 0x0000000000bc7805 */ /* 0x000fe2000001ff00 */
[----:B------:R4:W-:Y:S01]  /*29b0*/  STL [R1+0x118], RZ ;  /* 0x000118ff01007387 */ /* 0x0009e20000100800 */
[----:B------:R-:W-:-:S02]  /*29c0*/  CS2R R190, SRZ ;  /* 0x0000000000be7805 */ /* 0x000fc4000001ff00 */
        /* <DEDUP_REMOVED lines=23> */
[----:B------:R-:W-:-:S03]  /*2b40*/  IMAD.MOV.U32 R226, RZ, RZ, RZ ;  /* 0x000000ffffe27224 */ /* 0x000fc600078e00ff */
        /* <DEDUP_REMOVED lines=65> */
[----:B------:R-:W-:Y:S02]  /*2f60*/  WARPGROUP.DEPBAR.LE gsb0, 0x0 ;  /* 0x00008000000079c5 */ /* 0x000fe40000010000 */
[----:B------:R-:W-:-:S01]  /*2f70*/  FADD R227, RZ, R106 ;  /* 0x0000006affe37221 */ /* 0x000fc20000000000 */
[----:B------:R-:W-:Y:S01]  /*2f80*/  FADD R226, RZ, R168 ;  /* 0x000000a8ffe27221 */ /* 0x000fe20000000000 */
[----:B------:R-:W-:-:S01]  /*2f90*/  FADD R225, RZ, R169 ;  /* 0x000000a9ffe17221 */ /* 0x000fc20000000000 */
[----:B------:R-:W-:Y:S01]  /*2fa0*/  FADD R224, RZ, R170 ;  /* 0x000000aaffe07221 */ /* 0x000fe20000000000 */
[----:B------:R-:W-:-:S01]  /*2fb0*/  FADD R223, RZ, R171 ;  /* 0x000000abffdf7221 */ /* 0x000fc20000000000 */
[----:B------:R0:W-:Y:S01]  /*2fc0*/  STL [R1], R227 ;  /* 0x000000e301007387 */ /* 0x0001e20000100800 */
[----:B------:R-:W-:-:S01]  /*2fd0*/  FADD R222, RZ, R172 ;  /* 0x000000acffde7221 */ /* 0x000fc20000000000 */
[----:B------:R-:W-:Y:S01]  /*2fe0*/  FADD R221, RZ, R173 ;  /* 0x000000adffdd7221 */ /* 0x000fe20000000000 */
[----:B------:R-:W-:-:S01]  /*2ff0*/  FADD R220, RZ, R174 ;  /* 0x000000aeffdc7221 */ /* 0x000fc20000000000 */
[----:B------:R-:W-:Y:S01]  /*3000*/  FADD R219, RZ, R175 ;  /* 0x000000afffdb7221 */ /* 0x000fe20000000000 */
[----:B------:R-:W-:-:S01]  /*3010*/  FADD R218, RZ, R176 ;  /* 0x000000b0ffda7221 */ /* 0x000fc20000000000 */
[----:B------:R-:W-:Y:S01]  /*3020*/  FADD R217, RZ, R177 ;  /* 0x000000b1ffd97221 */ /* 0x000fe20000000000 */
[----:B------:R-:W-:-:S01]  /*3030*/  FADD R216, RZ, R178 ;  /* 0x000000b2ffd87221 */ /* 0x000fc20000000000 */
[----:B------:R-:W-:Y:S01]  /*3040*/  FADD R215, RZ, R179 ;  /* 0x000000b3ffd77221 */ /* 0x000fe20000000000 */
[----:B------:R-:W-:-:S01]  /*3050*/  FADD R214, RZ, R180 ;  /* 0x000000b4ffd67221 */ /* 0x000fc20000000000 */
[----:B0-----:R-:W-:Y:S01]  /*3060*/  FADD R227, RZ, R107 ;  /* 0x0000006bffe37221 */ /* 0x001fe20000000000 */
[----:B------:R-:W-:-:S01]  /*3070*/  FADD R213, RZ, R181 ;  /* 0x000000b5ffd57221 */ /* 0x000fc20000000000 */
[----:B------:R-:W-:Y:S01]  /*3080*/  FADD R212, RZ, R182 ;  /* 0x000000b6ffd47221 */ /* 0x000fe20000000000 */
[----:B------:R-:W-:-:S01]  /*3090*/  FADD R211, RZ, R183 ;  /* 0x000000b7ffd37221 */ /* 0x000fc20000000000 */
[----:B------:R-:W-:Y:S01]  /*30a0*/  FADD R210, RZ, R152 ;  /* 0x00000098ffd27221 */ /* 0x000fe20000000000 */
[----:B------:R0:W-:Y:S01]  /*30b0*/  STL [R1+0x4], R227 ;  /* 0x000004e301007387 */ /* 0x0001e20000100800 */
        /* <DEDUP_REMOVED lines=56> */
[----:B------:R-:W-:-:S03]  /*3440*/  UMOV UR6, URZ ;  /* 0x0000003f00067c82 */ /* 0x000fc60008000000 */
[----:B------:R0:W-:Y:S02]  /*3450*/  STL [R1+0x14], R227 ;  /* 0x000014e301007387 */ /* 0x0001e40000100800 */
[----:B0-----:R-:W-:-:S05]  /*3460*/  FADD R227, RZ, R112 ;  /* 0x00000070ffe37221 */ /* 0x001fca0000000000 */
        /* <DEDUP_REMOVED lines=175> */
.L_x_23:
[----:B------:R-:W-:-:S04]  /*3f60*/  UIADD3 UR38, UR5, 0x1, URZ ;  /* 0x0000000105267890 */ /* 0x000fc8000fffe03f */
[----:B------:R-:W-:-:S04]  /*3f70*/  UISETP.NE.AND UP0, UPT, UR38, 0x11, UPT ;  /* 0x000000112600788c */ /* 0x000fc8000bf05270 */
[----:B------:R-:W-:Y:S02]  /*3f80*/  USEL UR16, URZ, 0x1, UP0 ;  /* 0x000000013f107887 */ /* 0x000fe40008000000 */
[----:B------:R-:W-:Y:S02]  /*3f90*/  USEL UR38, UR38, URZ, UP0 ;  /* 0x0000003f26267287 */ /* 0x000fe40008000000 */
[----:B------:R-:W-:-:S06]  /*3fa0*/  ULOP3.LUT UR16, UR4, UR16, URZ, 0x3c, !UPT ;  /* 0x0000001004107292 */ /* 0x000fcc000f8e3c3f */
[----:B0-----:R-:W-:Y:S01]  /*3fb0*/  IMAD.U32 R227, RZ, RZ, UR16 ;  /* 0x00000010ffe37e24 */ /* 0x001fe2000f8e00ff */
[----:B------:R-:W-:-:S06]  /*3fc0*/  UMOV UR16, 0x1 ;  /* 0x0000000100107882 */ /* 0x000fcc0000000000 */
.L_x_18:
[----:B------:R-:W-:-:S04]  /*3fd0*/  UISETP.LT.AND UP0, UPT, UR11, 0x1, UPT ;  /* 0x000000010b00788c */ /* 0x000fc8000bf01270 */
[----:B------:R-:W-:-:S04]  /*3fe0*/  USEL UR17, UR11, 0x1, UP0 ;  /* 0x000000010b117887 */ /* 0x000fc80008000000 */
[----:B------:R-:W-:-:S04]  /*3ff0*/  UIADD3 UR17, UR11, -UR17, URZ ;  /* 0x800000110b117290 */ /* 0x000fc8000fffe03f */
[----:B------:R-:W-:-:S06]  /*4000*/  UISETP.GE.AND UP0, UPT, UR17, 0x1, UPT ;  /* 0x000000011100788c */ /* 0x000fcc000bf06270 */
[----:B------:R-:W-:-:S13]  /*4010*/  PLOP3.LUT P0, PT, PT, PT, UP0, 0x80, 0x0 ;  /* 0x000000000000781c */ /* 0x000fda0003f0f008 */
[----:B------:R-:W-:Y:S05]  /*4020*/  @!P0 BRA `(.L_x_24) ;  /* 0x0000001c00a48947 */ /* 0x000fea0003800000 */
[----:B------:R-:W-:Y:S01]  /*4030*/  IMAD.U32 R228, RZ, RZ, UR17 ;  /* 0x00000011ffe47e24 */ /* 0x000fe2000f8e00ff */
[----:B------:R-:W-:Y:S01]  /*4040*/  UMOV UR39, UR5 ;  /* 0x0000000500277c82 */ /* 0x000fe20008000000 */
[----:B------:R-:W-:-:S05]  /*4050*/  ULDC UR40, c[0x0][0x50c] ;  /* 0x0001430000287ab9 */ /* 0x000fca0000000800 */
.L_x_32:
[----:B------:R-:W-:-:S06]  /*4060*/  UISETP.NE.AND UP0, UPT, UR10, 0x3, UPT ;  /* 0x000000030a00788c */ /* 0x000fcc000bf05270 */
[----:B------:R-:W-:-:S13]  /*4070*/  PLOP3.LUT P1, PT, PT, PT, UP0, 0x80, 0x0 ;  /* 0x000000000000781c */ /* 0x000fda0003f2f008 */
[----:B-----5:R-:W-:Y:S05]  /*4080*/  @!P1 BRA `(.L_x_25) ;  /* 0x0000000000049947 */ /* 0x020fea0003800000 */
[----:B------:R-:W-:Y:S01]  /*4090*/  BPT.TRAP 0x1 ;  /* 0x000000040000795c */ /* 0x000fe20000300000 */
.L_x_25:
[----:B------:R-:W0:Y:S01]  /*40a0*/  S2UR UR17, SR_CgaCtaId ;  /* 0x00000000001179c3 */ /* 0x000e220000008800 */
[----:B------:R-:W-:Y:S01]  /*40b0*/  UMOV UR12, 0x400 ;  /* 0x00000400000c7882 */ /* 0x000fe20000000000 */
[----:B------:R-:W-:Y:S01]  /*40c0*/  SHF.L.U32 R229, R227, 0x1f, RZ ;  /* 0x0000001fe3e57819 */ /* 0x000fe200000006ff */
[----:B0-----:R-:W-:-:S04]  /*40d0*/  ULEA UR12, UR17, UR12, 0x18 ;  /* 0x0000000c110c7291 */ /* 0x001fc8000f8ec03f */
[----:B------:R-:W-:-:S09]  /*40e0*/  ULEA UR17, UR38, UR12, 0x3 ;  /* 0x0000000c26117291 */ /* 0x000fd2000f8e183f */
[----:B------:R0:W2:Y:S01]  /*40f0*/  SYNCS.PHASECHK.TRANS64.TRYWAIT P0, [UR17], R229 ;  /* 0x000000e5ff0075a7 */ /* 0x0000a20008000151 */
[----:B------:R-:W-:Y:S05]  /*4100*/  @!P1 BRA `(.L_x_26) ;  /* 0x0000000000049947 */ /* 0x000fea0003800000 */
[----:B------:R-:W-:Y:S01]  /*4110*/  BPT.TRAP 0x1 ;  /* 0x000000040000795c */ /* 0x000fe20000300000 */
.L_x_26:
[----:B--2---:R-:W-:Y:S05]  /*4120*/  @P0 BRA `(.L_x_27) ;  /* 0x0000000000080947 */ /* 0x004fea0003800000 */
[----:B------:R-:W2:Y:S02]  /*4130*/  SYNCS.PHASECHK.TRANS64.TRYWAIT P0, [UR17], R229 ;  /* 0x000000e5ff0075a7 */ /* 0x000ea40008000151 */
[----:B--2---:R-:W-:Y:S05]  /*4140*/  @!P0 BRA `(.L_x_28) ;  /* 0x0000011800dc8947 */ /* 0x004fea0003800000 */
.L_x_27:
[----:B------:R-:W-:Y:S01]  /*4150*/  UIADD3 UR17, UR12, 0x22200, URZ ;  /* 0x000222000c117890 */ /* 0x000fe2000fffe03f */
[----:B------:R-:W-:Y:S01]  /*4160*/  WARPGROUP.ARRIVE ;  /* 0x00000000000079c5 */ /* 0x000fe20000000000 */
[----:B------:R-:W-:Y:S02]  /*4170*/  UISETP.NE.AND UP0, UPT, UR15, URZ, UPT ;  /* 0x0000003f0f00728c */ /* 0x000fe4000bf05270 */
[----:B------:R-:W-:Y:S02]  /*4180*/  USHF.R.U32.HI UR17, URZ, 0x4, UR17 ;  /* 0x000000043f117899 */ /* 0x000fe40008011611 */
[----:B------:R-:W-:Y:S02]  /*4190*/  USEL UR16, UR16, URZ, !UP0 ;  /* 0x0000003f10107287 */ /* 0x000fe4000c000000 */
[----:B------:R-:W-:Y:S02]  /*41a0*/  ULOP3.LUT UR17, UR17, 0x3fff, URZ, 0xc0, !UPT ;  /* 0x00003fff11117892 */ /* 0x000fe4000f8ec03f */
[----:B------:R-:W-:-:S02]  /*41b0*/  ULOP3.LUT UR15, UR13, 0x10000, URZ, 0xfc, !UPT ;  /* 0x000100000d0f7892 */ /* 0x000fc4000f8efc3f */
[----:B------:R-:W-:Y:S02]  /*41c0*/  ULOP3.LUT UR17, UR17, 0x10000, URZ, 0xfc, !UPT ;  /* 0x0001000011117892 */ /* 0x000fe4000f8efc3f */
[----:B------:R-:W-:Y:S02]  /*41d0*/  UISETP.NE.U32.AND UP0, UPT, UR16, URZ, UPT ;  /* 0x0000003f1000728c */ /* 0x000fe4000bf05070 */
[----:B------:R-:W-:Y:S02]  /*41e0*/  UIMAD UR18, UR38, 0x140, UR17 ;  /* 0x00000140261278a4 */ /* 0x000fe4000f8e0211 */
[----:B------:R-:W-:Y:S02]  /*41f0*/  ULEA UR15, UR38, UR15, 0x9 ;  /* 0x0000000f260f7291 */ /* 0x000fe4000f8e483f */
[----:B------:R-:W-:Y:S02]  /*4200*/  UIADD3 UR22, UR18, 0x40, URZ ;  /* 0x0000004012167890 */ /* 0x000fe4000fffe03f */
[----:B------:R-:W-:-:S02]  /*4210*/  UIADD3 UR26, UR18, 0x80, URZ ;  /* 0x00000080121a7890 */ /* 0x000fc4000fffe03f */
[----:B------:R-:W-:Y:S02]  /*4220*/  UIADD3 UR30, UR18, 0xc0, URZ ;  /* 0x000000c0121e7890 */ /* 0x000fe4000fffe03f */
[----:B------:R-:W-:Y:S01]  /*4230*/  UIADD3 UR34, UR18, 0x100, URZ ;  /* 0x0000010012227890 */ /* 0x000fe2000fffe03f */
[----:B------:R-:W-:Y:S01]  /*4240*/  UMOV UR16, UR15 ;  /* 0x0000000f00107c82 */ /* 0x000fe20008000000 */
[----:B------:R-:W-:Y:S01]  /*4250*/  UMOV UR17, 0xc0000010 ;  /* 0xc000001000117882 */ /* 0x000fe20000000000 */
[----:B------:R-:W-:Y:S01]  /*4260*/  UMOV UR19, 0xc0000010 ;  /* 0xc000001000137882 */ /* 0x000fe20000000000 */
[----:B------:R-:W-:Y:S01]  /*4270*/  UIADD3 UR15, UR15, 0x100, URZ ;  /* 0x000001000f0f7890 */ /* 0x000fe2000fffe03f */
[----:B------:R-:W-:Y:S01]  /*4280*/  QGMMA.64x32x32.F32.E4M3.E4M3 R168, gdesc[UR16], R168, UP0 ;  /* 0x0060000010a879f3 */ /* 0x000fe2000bf008a8 */
[----:B------:R-:W-:Y:S01]  /*4290*/  UMOV UR20, UR16 ;  /* 0x0000001000147c82 */ /* 0x000fe20008000000 */
[----:B------:R-:W-:Y:S01]  /*42a0*/  UMOV UR21, UR17 ;  /* 0x0000001100157c82 */ /* 0x000fe20008000000 */
[----:B------:R-:W-:Y:S01]  /*42b0*/  UMOV UR23, 0xc0000010 ;  /* 0xc000001000177882 */ /* 0x000fe20000000000 */
[----:B------:R-:W-:Y:S01]  /*42c0*/  UMOV UR24, UR16 ;  /* 0x0000001000187c82 */ /* 0x000fe20008000000 */
[----:B------:R-:W-:Y:S01]  /*42d0*/  UMOV UR25, UR17 ;  /* 0x0000001100197c82 */ /* 0x000fe20008000000 */
[----:B------:R-:W-:Y:S01]  /*42e0*/  UMOV UR27, 0xc0000010 ;  /* 0xc0000010001b7882 */ /* 0x000fe20000000000 */
[----:B------:R-:W-:Y:S01]  /*42f0*/  QGMMA.64x32x32.F32.E4M3.E4M3 R136, gdesc[UR20], R136, UP0 ;  /* 0x00600000148879f3 */ /* 0x000fe2000bf00888 */
        /* <DEDUP_REMOVED lines=8> */
[----:B------:R-:W-:-:S03]  /*4380*/  UIADD3 UR6, UR6, 0x1, URZ ;  /* 0x0000000106067890 */ /* 0x000fc6000fffe03f */
[----:B------:R-:W-:Y:S01]  /*4390*/  QGMMA.64x32x32.F32.E4M3.E4M3 R40, gdesc[UR32], R40, UP0 ;  /* 0x00600000202879f3 */ /* 0x000fe2000bf00828 */
[----:B------:R-:W-:Y:S01]  /*43a0*/  UMOV UR32, UR15 ;  /* 0x0000000f00207c82 */ /* 0x000fe20008000000 */
[----:B------:R-:W-:Y:S01]  /*43b0*/  UMOV UR33, 0xc0000010 ;  /* 0xc000001000217882 */ /* 0x000fe20000000000 */
[----:B------:R-:W-:Y:S01]  /*43c0*/  UMOV UR28, UR32 ;  /* 0x00000020001c7c82 */ /* 0x000fe20008000000 */
[----:B------:R-:W-:Y:S01]  /*43d0*/  UMOV UR29, UR33 ;  /* 0x00000021001d7c82 */ /* 0x000fe20008000000 */
[----:B------:R-:W-:Y:S01]  /*43e0*/  QGMMA.64x32x32.F32.E4M3.E4M3 R24, gdesc[UR32], R24, UP0 ;  /* 0x00600000201879f3 */ /* 0x000fe2000bf00818 */
[----:B------:R-:W-:Y:S01]  /*43f0*/  UMOV UR24, UR32 ;  /* 0x0000002000187c82 */ /* 0x000fe20008000000 */
[----:B------:R-:W-:Y:S01]  /*4400*/  UMOV UR25, UR33 ;  /* 0x0000002100197c82 */ /* 0x000fe20008000000 */
[----:B------:R-:W-:Y:S01]  /*4410*/  UMOV UR20, UR32 ;  /* 0x0000002000147c82 */ /* 0x000fe20008000000 */
[----:B------:R-:W-:Y:S01]  /*4420*/  QGMMA.64x32x32.F32.E4M3.E4M3 R56, gdesc[UR28], R56, UP0 ;  /* 0x006000001c3879f3 */ /* 0x000fe2000bf00838 */
[----:B------:R-:W-:Y:S01]  /*4430*/  UMOV UR21, UR33 ;  /* 0x0000002100157c82 */ /* 0x000fe20008000000 */
[----:B------:R-:W-:Y:S01]  /*4440*/  UMOV UR16, UR32 ;  /* 0x0000002000107c82 */ /* 0x000fe20008000000 */
[----:B------:R-:W-:Y:S01]  /*4450*/  UMOV UR17, UR33 ;  /* 0x0000002100117c82 */ /* 0x000fe20008000000 */
[----:B------:R-:W-:Y:S04]  /*4460*/  QGMMA.64x32x32.F32.E4M3.E4M3 R88, gdesc[UR24], R88, UP0 ;  /* 0x00600000185879f3 */ /* 0x000fe8000bf00858 */
[----:B------:R-:W-:Y:S04]  /*4470*/  QGMMA.64x32x32.F32.E4M3.E4M3 R120, gdesc[UR20], R120, UP0 ;  /* 0x00600000147879f3 */ /* 0x000fe8000bf00878 */
[----:B------:R-:W-:Y:S01]  /*4480*/  QGMMA.64x32x32.F32.E4M3.E4M3 R152, gdesc[UR16], R152, UP0, gsb0 ;  /* 0x00600000109879f3 */ /* 0x000fe2000b800898 */
[----:B------:R-:W-:-:S04]  /*4490*/  UISETP.NE.AND UP0, UPT, UR6, UR40, UPT ;  /* 0x000000280600728c */ /* 0x000fc8000bf05270 */
[----:B------:R-:W-:-:S06]  /*44a0*/  USEL UR15, URZ, 0x1, UP0 ;  /* 0x000000013f0f7887 */ /* 0x000fcc0008000000 */
[----:B------:R-:W-:Y:S01]  /*44b0*/  ISETP.NE.AND P0, PT, RZ, UR15, PT ;  /* 0x0000000fff007c0c */ /* 0x000fe2000bf05270 */
[----:B------:R-:W-:-:S12]  /*44c0*/  WARPGROUP.DEPBAR.LE gsb0, 0x1 ;  /* 0x00008000000079c5 */ /* 0x000fd80000010100 */
[----:B------:R-:W-:Y:S05]  /*44d0*/  @!P0 BRA `(.L_x_29) ;  /* 0x0000001800008947 */ /* 0x000fea0003800000 */
[----:B------:R-:W-:Y:S02]  /*44e0*/  WARPGROUP.DEPBAR.LE gsb0, 0x0 ;  /* 0x00008000000079c5 */ /* 0x000fe40000010000 */
[----:B------:R-:W-:-:S01]  /*44f0*/  FADD R226, R168, R226 ;  /* 0x000000e2a8e27221 */ /* 0x000fc20000000000 */
[----:B------:R-:W-:Y:S01]  /*4500*/  FADD R225, R169, R225 ;  /* 0x000000e1a9e17221 */ /* 0x000fe20000000000 */
[----:B------:R2:W-:Y:S01]  /*4510*/  STL [R1+0x190], R227 ;  /* 0x000190e301007387 */ /* 0x0005e20000100800 */
[----:B------:R-:W-:-:S01]  /*4520*/  FADD R224, R170, R224 ;  /* 0x000000e0aae07221 */ /* 0x000fc20000000000 */
[----:B------:R-:W-:Y:S01]  /*4530*/  FADD R223, R171, R223 ;  /* 0x000000dfabdf7221 */ /* 0x000fe20000000000 */
[----:B------:R-:W-:-:S01]  /*4540*/  FADD R222, R172, R222 ;  /* 0x000000deacde7221 */ /* 0x000fc20000000000 */
[----:B------:R-:W-:Y:S01]  /*4550*/  FADD R221, R173, R221 ;  /* 0x000000ddaddd7221 */ /* 0x000fe20000000000 */
[----:B--2---:R-:W2:Y:S04]  /*4560*/  LDL.LU R227, [R1+0x20] ;  /* 0x0000200001e37983 */ /* 0x004ea80000300800 */
[----:B------:R0:W-:Y:S01]  /*4570*/  STL [R1+0x194], R226 ;  /* 0x000194e201007387 */ /* 0x0001e20000100800 */
[----:B------:R-:W-:-:S01]  /*4580*/  FADD R220, R174, R220 ;  /* 0x000000dcaedc7221 */ /* 0x000fc20000000000 */
[----:B------:R-:W-:-:S02]  /*4590*/  FADD R219, R175, R219 ;  /* 0x000000dbafdb7221 */ /* 0x000fc40000000000 */
[----:B0-----:R-:W3:Y:S04]  /*45a0*/  LDL.LU R226, [R1+0x1c] ;  /* 0x00001c0001e27983 */ /* 0x001ee80000300800 */
[----:B------:R0:W-:Y:S04]  /*45b0*/  STL [R1+0x198], R225 ;  /* 0x000198e101007387 */ /* 0x0001e80000100800 */
[----:B0-----:R-:W4:Y:S04]  /*45c0*/  LDL.LU R225, [R1+0x18] ;  /* 0x0000180001e17983 */ /* 0x001f280000300800 */
        /* <DEDUP_REMOVED lines=11> */
[----:B0-----:R-:W4:Y:S01]  /*4680*/  LDL.LU R219, [R1] ;  /* 0x0000000001db7983 */ /* 0x001f220000300800 */
[----:B------:R-:W-:-:S01]  /*4690*/  FADD R218, R176, R218 ;  /* 0x000000dab0da7221 */ /* 0x000fc20000000000 */
[----:B------:R-:W-:Y:S01]  /*46a0*/  FADD R217, R177, R217 ;  /* 0x000000d9b1d97221 */ /* 0x000fe20000000000 */
[----:B------:R-:W-:-:S01]  /*46b0*/  FADD R216, R178, R216 ;  /* 0x000000d8b2d87221 */ /* 0x000fc20000000000 */
[----:B------:R-:W-:Y:S01]  /*46c0*/  FADD R215, R179, R215 ;  /* 0x000000d7b3d77221 */ /* 0x000fe20000000000 */
[----:B------:R-:W-:-:S01]  /*46d0*/  FADD R214, R180, R214 ;  /* 0x000000d6b4d67221 */ /* 0x000fc20000000000 */
[----:B------:R-:W-:Y:S01]  /*46e0*/  STL [R1+0x1b4], R218 ;  /* 0x0001b4da01007387 */ /* 0x000fe20000100800 */
        /* <DEDUP_REMOVED lines=59> */
[----:B-----5:R-:W-:Y:S01]  /*4aa0*/  FADD R0, R105, R0 ;  /* 0x0000000069007221 */ /* 0x020fe20000000000 */
[----:B--2---:R-:W-:-:S01]  /*4ab0*/  FADD R227, R114, R227 ;  /* 0x000000e372e37221 */ /* 0x004fc20000000000 */
[----:B---3--:R-:W-:Y:S01]  /*4ac0*/  FADD R226, R113, R226 ;  /* 0x000000e271e27221 */ /* 0x008fe20000000000 */
[----:B----4-:R-:W-:-:S01]  /*4ad0*/  FADD R225, R112, R225 ;  /* 0x000000e170e17221 */ /* 0x010fc20000000000 */
[----:B------:R-:W-:Y:S01]  /*4ae0*/  FADD R224, R111, R224 ;  /* 0x000000e06fe07221 */ /* 0x000fe20000000000 */
[----:B------:R-:W-:-:S01]  /*4af0*/  FADD R223, R110, R223 ;  /* 0x000000df6edf7221 */ /* 0x000fc20000000000 */
[----:B------:R-:W-:Y:S01]  /*4b00*/  FADD R222, R109, R222 ;  /* 0x000000de6dde7221 */ /* 0x000fe20000000000 */
[----:B------:R-:W-:-:S01]  /*4b10*/  FADD R221, R108, R221 ;  /* 0x000000dd6cdd7221 */ /* 0x000fc20000000000 */
[----:B------:R-:W-:Y:S01]  /*4b20*/  FADD R220, R107, R220 ;  /* 0x000000dc6bdc7221 */ /* 0x000fe20000000000 */
[----:B------:R-:W-:-:S05]  /*4b30*/  FADD R219, R106, R219 ;  /* 0x000000db6adb7221 */ /* 0x000fca0000000000 */
[----:B------:R-:W-:Y:S04]  /*4b40*/  STL [R1], R219 ;  /* 0x000000db01007387 */ /* 0x000fe80000100800 */
[----:B------:R-:W-:Y:S04]  /*4b50*/  STL [R1+0x4], R220 ;  /* 0x000004dc01007387 */ /* 0x000fe80000100800 */
[----:B------:R-:W-:Y:S04]  /*4b60*/  STL [R1+0x8], R221 ;  /* 0x000008dd01007387 */ /* 0x000fe80000100800 */
[----:B------:R-:W-:Y:S04]  /*4b70*/  STL [R1+0xc], R222 ;  /* 0x00000cde01007387 */ /* 0x000fe80000100800 */
[----:B------:R-:W-:Y:S04]  /*4b80*/  STL [R1+0x10], R223 ;  /* 0x000010df01007387 */ /* 0x000fe80000100800 */
[----:B------:R-:W-:Y:S04]  /*4b90*/  STL [R1+0x14], R224 ;  /* 0x000014e001007387 */ /* 0x000fe80000100800 */
[----:B------:R0:W-:Y:S04]  /*4ba0*/  STL [R1+0x20], R227 ;  /* 0x000020e301007387 */ /* 0x0001e80000100800 */
[----:B------:R-:W-:Y:S04]  /*4bb0*/  STL [R1+0x18], R225 ;  /* 0x000018e101007387 */ /* 0x000fe80000100800 */
[----:B0-----:R-:W2:Y:S04]  /*4bc0*/  LDL.LU R227, [R1+0x24] ;  /* 0x0000240001e37983 */ /* 0x001ea80000300800 */
[----:B------:R0:W-:Y:S04]  /*4bd0*/  STL [R1+0x1c], R226 ;  /* 0x00001ce201007387 */ /* 0x0001e80000100800 */
[----:B0-----:R-:W3:Y:S04]  /*4be0*/  LDL.LU R226, [R1+0x28] ;  /* 0x0000280001e27983 */ /* 0x001ee80000300800 */
[----:B------:R-:W4:Y:S04]  /*4bf0*/  LDL.LU R225, [R1+0x2c] ;  /* 0x00002c0001e17983 */ /* 0x000f280000300800 */
        /* <DEDUP_REMOVED lines=13> */
[----:B------:R-:W4:Y:S01]  /*4cd0*/  LDL.LU R211, [R1+0x64] ;  /* 0x0000640001d37983 */ /* 0x000f220000300800 */
[----:B--2---:R-:W-:-:S05]  /*4ce0*/  FADD R227, R115, R227 ;  /* 0x000000e373e37221 */ /* 0x004fca0000000000 */
[----:B------:R0:W-:Y:S01]  /*4cf0*/  STL [R1+0x24], R227 ;  /* 0x000024e301007387 */ /* 0x0001e20000100800 */
[----:B---3--:R-:W-:-:S01]  /*4d00*/  FADD R226, R116, R226 ;  /* 0x000000e274e27221 */ /* 0x008fc20000000000 */
[----:B----4-:R-:W-:-:S04]  /*4d10*/  FADD R225, R117, R225 ;  /* 0x000000e175e17221 */ /* 0x010fc80000000000 */
[----:B------:R2:W-:Y:S01]  /*4d20*/  STL [R1+0x28], R226 ;  /* 0x000028e201007387 */ /* 0x0005e20000100800 */
[----:B------:R-:W-:-:S03]  /*4d30*/  FADD R224, R118, R224 ;  /* 0x000000e076e07221 */ /* 0x000fc60000000000 */
        /* <DEDUP_REMOVED lines=24> */
[----:B0-----:R-:W4:Y:S01]  /*4ec0*/  LDL.LU R227, [R1+0x68] ;  /* 0x0000680001e37983 */ /* 0x001f220000300800 */
[----:B------:R-:W-:-:S03]  /*4ed0*/  FADD R211, R99, R211 ;  /* 0x000000d363d37221 */ /* 0x000fc60000000000 */
[----:B------:R0:W-:Y:S04]  /*4ee0*/  STL [R1+0x5c], R213 ;  /* 0x00005cd501007387 */ /* 0x0001e80000100800 */
[----:B--2---:R-:W2:Y:S04]  /*4ef0*/  LDL.LU R226, [R1+0x6c] ;  /* 0x00006c0001e27983 */ /* 0x004ea80000300800 */
[----:B------:R0:W-:Y:S04]  /*4f00*/  STL [R1+0x60], R212 ;  /* 0x000060d401007387 */ /* 0x0001e80000100800 */
[----:B---3--:R-:W3:Y:S04]  /*4f10*/  LDL.LU R225, [R1+0x70] ;  /* 0x0000700001e17983 */ /* 0x008ee80000300800 */
[----:B------:R0:W-:Y:S04]  /*4f20*/  STL [R1+0x64], R211 ;  /* 0x000064d301007387 */ /* 0x0001e80000100800 */
[----:B----4-:R-:W4:Y:S04]  /*4f30*/  LDL.LU R224, [R1+0x74] ;  /* 0x0000740001e07983 */ /* 0x010f280000300800 */
[----:B-1----:R-:W4:Y:S04]  /*4f40*/  LDL.LU R223, [R1+0x78] ;  /* 0x0000780001df7983 */ /* 0x002f280000300800 */
        /* <DEDUP_REMOVED lines=9> */
[----:B0-----:R-:W4:Y:S04]  /*4fe0*/  LDL.LU R213, [R1+0xa0] ;  /* 0x0000a00001d57983 */ /* 0x001f280000300800 */
[----:B------:R-:W4:Y:S04]  /*4ff0*/  LDL.LU R212, [R1+0xa4] ;  /* 0x0000a40001d47983 */ /* 0x000f280000300800 */
[----:B------:R-:W4:Y:S01]  /*5000*/  LDL.LU R211, [R1+0xa8] ;  /* 0x0000a80001d37983 */ /* 0x000f220000300800 */
[----:B------:R-:W-:-:S01]  /*5010*/  FADD R227, R100, R227 ;  /* 0x000000e364e37221 */ /* 0x000fc20000000000 */
[----:B--2---:R-:W-:-:S04]  /*5020*/  FADD R226, R101, R226 ;  /* 0x000000e265e27221 */ /* 0x004fc80000000000 */
[----:B------:R0:W-:Y:S01]  /*5030*/  STL [R1+0x68], R227 ;  /* 0x000068e301007387 */ /* 0x0001e20000100800 */
[----:B---3--:R-:W-:-:S03]  /*5040*/  FADD R225, R102, R225 ;  /* 0x000000e166e17221 */ /* 0x008fc60000000000 */
[----:B------:R1:W-:Y:S01]  /*5050*/  STL [R1+0x6c], R226 ;  /* 0x00006ce201007387 */ /* 0x0003e20000100800 */
[----:B----4-:R-:W-:-:S03]  /*5060*/  FADD R224, R103, R224 ;  /* 0x000000e067e07221 */ /* 0x010fc60000000000 */
        /* <DEDUP_REMOVED lines=27> */
[----:B-1----:R-:W4:Y:S04]  /*5220*/  LDL.LU R226, [R1+0xb0] ;  /* 0x0000b00001e27983 */ /* 0x002f280000300800 */
[----:B------:R1:W-:Y:S04]  /*5230*/  STL [R1+0xa4], R212 ;  /* 0x0000a4d401007387 */ /* 0x0003e80000100800 */
[----:B--2---:R-:W2:Y:S04]  /*5240*/  LDL.LU R225, [R1+0xb4] ;  /* 0x0000b40001e17983 */ /* 0x004ea80000300800 */
[----:B------:R1:W-:Y:S04]  /*5250*/  STL [R1+0xa8], R211 ;  /* 0x0000a8d301007387 */ /* 0x0003e80000100800 */
[----:B---3--:R-:W3:Y:S04]  /*5260*/  LDL.LU R224, [R1+0xb8] ;  /* 0x0000b80001e07983 */ /* 0x008ee80000300800 */
[----:B----4-:R-:W4:Y:S04]  /*5270*/  LDL.LU R223, [R1+0xbc] ;  /* 0x0000bc0001df7983 */ /* 0x010f280000300800 */
        /* <DEDUP_REMOVED lines=10> */
[----:B-1----:R-:W4:Y:S04]  /*5320*/  LDL.LU R212, [R1+0xe8] ;  /* 0x0000e80001d47983 */ /* 0x002f280000300800 */
[----:B------:R-:W4:Y:S01]  /*5330*/  LDL.LU R211, [R1+0xec] ;  /* 0x0000ec0001d37983 */ /* 0x000f220000300800 */
[----:B------:R-:W-:-:S01]  /*5340*/  FADD R227, R85, R227 ;  /* 0x000000e355e37221 */ /* 0x000fc20000000000 */
[----:B------:R-:W-:-:S04]  /*5350*/  FADD R226, R86, R226 ;  /* 0x000000e256e27221 */ /* 0x000fc80000000000 */
[----:B------:R0:W-:Y:S01]  /*5360*/  STL [R1+0xac], R227 ;  /* 0x0000ace301007387 */ /* 0x0001e20000100800 */
[----:B--2---:R-:W-:-:S03]  /*5370*/  FADD R225, R87, R225 ;  /* 0x000000e157e17221 */ /* 0x004fc60000000000 */
        /* <DEDUP_REMOVED lines=49> */
[----:B------:R-:W-:Y:S01]  /*5690*/  STL [R1+0xf0], R227 ;  /* 0x0000f0e301007387 */ /* 0x000fe20000100800 */
[----:B--2---:R-:W-:-:S03]  /*56a0*/  FADD R225, R40, R225 ;  /* 0x000000e128e17221 */ /* 0x004fc60000000000 */
[----:B------:R-:W-:Y:S01]  /*56b0*/  STL [R1+0xf4], R226 ;  /* 0x0000f4e201007387 */ /* 0x000fe20000100800 */
[----:B---3--:R-:W-:-:S03]  /*56c0*/  FADD R224, R41, R224 ;  /* 0x000000e029e07221 */ /* 0x008fc60000000000 */
[----:B------:R-:W-:Y:S01]  /*56d0*/  STL [R1+0xf8], R225 ;  /* 0x0000f8e101007387 */ /* 0x000fe20000100800 */
[----:B----4-:R-:W-:-:S03]  /*56e0*/  FADD R223, R42, R223 ;  /* 0x000000df2adf7221 */ /* 0x010fc60000000000 */
[----:B------:R-:W-:Y:S01]  /*56f0*/  STL [R1+0xfc], R224 ;  /* 0x0000fce001007387 */ /* 0x000fe20000100800 */
[----:B------:R-:W-:-:S03]  /*5700*/  FADD R222, R43, R222 ;  /* 0x000000de2bde7221 */ /* 0x000fc60000000000 */
        /* <DEDUP_REMOVED lines=19> */
[----:B------:R-:W-:-:S01]  /*5840*/  FADD R212, R53, R212 ;  /* 0x000000d435d47221 */ /* 0x000fc20000000000 */
[----:B------:R-:W-:-:S05]  /*5850*/  FADD R211, R54, R211 ;  /* 0x000000d336d37221 */ /* 0x000fca0000000000 */
        /* <DEDUP_REMOVED lines=22> */
[----:B---3--:R-:W-:-:S03]  /*59c0*/  FADD R212, R24, R212 ;  /* 0x000000d418d47221 */ /* 0x008fc60000000000 */
[----:B0-----:R2:W5:Y:S01]  /*59d0*/  LDL.LU R211, [R1+0x1d0] ;  /* 0x0001d00001d37983 */ /* 0x0015620000300800 */
[----:B----4-:R-:W-:-:S03]  /*59e0*/  FADD R213, R25, R213 ;  /* 0x000000d519d57221 */ /* 0x010fc60000000000 */
[----:B------:R0:W-:Y:S01]  /*59f0*/  STL [R1+0x138], R212 ;  /* 0x000138d401007387 */ /* 0x0001e20000100800 */
[----:B------:R-:W-:-:S01]  /*5a00*/  FADD R214, R26, R214 ;  /* 0x000000d61ad67221 */ /* 0x000fc20000000000 */
[----:B------:R-:W-:Y:S02]  /*5a10*/  FADD R215, R27, R215 ;  /* 0x000000d71bd77221 */ /* 0x000fe40000000000 */
[----:B0-----:R2:W5:Y:S01]  /*5a20*/  LDL.LU R212, [R1+0x1cc] ;  /* 0x0001cc0001d47983 */ /* 0x0015620000300800 */
[----:B------:R-:W-:-:S03]  /*5a30*/  FADD R216, R28, R216 ;  /* 0x000000d81cd87221 */ /* 0x000fc60000000000 */
[----:B------:R0:W-:Y:S01]  /*5a40*/  STL [R1+0x13c], R213 ;  /* 0x00013cd501007387 */ /* 0x0001e20000100800 */
[----:B------:R-:W-:-:S01]  /*5a50*/  FADD R217, R29, R217 ;  /* 0x000000d91dd97221 */ /* 0x000fc20000000000 */
[----:B------:R-:W-:Y:S02]  /*5a60*/  FADD R218, R30, R218 ;  /* 0x000000da1eda7221 */ /* 0x000fe40000000000 */
[----:B0-----:R2:W5:Y:S04]  /*5a70*/  LDL.LU R213, [R1+0x1c8] ;  /* 0x0001c80001d57983 */ /* 0x0015680000300800 */
[----:B------:R0:W-:Y:S01]  /*5a80*/  STL [R1+0x140], R214 ;  /* 0x000140d601007387 */ /* 0x0001e20000100800 */
[----:B------:R-:W-:-:S01]  /*5a90*/  FADD R219, R31, R219 ;  /* 0x000000db1fdb7221 */ /* 0x000fc20000000000 */
[----:B------:R-:W-:-:S02]  /*5aa0*/  FADD R220, R32, R220 ;  /* 0x000000dc20dc7221 */ /* 0x000fc40000000000 */
[----:B0-----:R2:W5:Y:S04]  /*5ab0*/  LDL.LU R214, [R1+0x1c4] ;  /* 0x0001c40001d67983 */ /* 0x0015680000300800 */
[----:B------:R0:W-:Y:S01]  /*5ac0*/  STL [R1+0x144], R215 ;  /* 0x000144d701007387 */ /* 0x0001e20000100800 */
[----:B------:R-:W-:-:S01]  /*5ad0*/  FADD R221, R33, R221 ;  /* 0x000000dd21dd7221 */ /* 0x000fc20000000000 */
[----:B------:R-:W-:Y:S02]  /*5ae0*/  FADD R222, R34, R222 ;  /* 0x000000de22de7221 */ /* 0x000fe40000000000 */
[----:B0-----:R2:W5:Y:S04]  /*5af0*/  LDL.LU R215, [R1+0x1c0] ;  /* 0x0001c00001d77983 */ /* 0x0015680000300800 */
[----:B------:R0:W-:Y:S01]  /*5b00*/  STL [R1+0x148], R216 ;  /* 0x000148d801007387 */ /* 0x0001e20000100800 */
[----:B------:R-:W-:-:S03]  /*5b10*/  FADD R223, R35, R223 ;  /* 0x000000df23df7221 */ /* 0x000fc60000000000 */
        /* <DEDUP_REMOVED lines=13> */
[----:B------:R0:W-:Y:S04]  /*5bf0*/  STL [R1+0x15c], R221 ;  /* 0x00015cdd01007387 */ /* 0x0001e80000100800 */
        /* <DEDUP_REMOVED lines=12> */
[----:B0-----:R2:W5:Y:S01]  /*5cc0*/  LDL.LU R227, [R1+0x190] ;  /* 0x0001900001e37983 */ /* 0x0015620000300800 */
[----:B------:R-:W-:-:S05]  /*5cd0*/  UMOV UR6, URZ ;  /* 0x0000003f00067c82 */ /* 0x000fca0008000000 */
.L_x_29:
[----:B------:R-:W-:Y:S05]  /*5ce0*/  @!P1 BRA `(.L_x_30) ;  /* 0x0000000000049947 */ /* 0x000fea0003800000 */
[----:B------:R-:W-:Y:S01]  /*5cf0*/  BPT.TRAP 0x1 ;  /* 0x000000040000795c */ /* 0x000fe20000300000 */
.L_x_30:
[----:B------:R0:W-:Y:S04]  /*5d00*/  STL [R1+0x194], R2 ;  /* 0x0001940201007387 */ /* 0x0001e80000100800 */
[----:B0-----:R-:W2:Y:S04]  /*5d10*/  LDL R2, [R1+0x178] ;  /* 0x0001780001027983 */ /* 0x001ea80000100800 */
[----:B-----5:R0:W-:Y:S04]  /*5d20*/  STL [R1+0x190], R0 ;  /* 0x0001900001007387 */ /* 0x0201e80000100800 */
[----:B0-----:R-:W3:Y:S01]  /*5d30*/  LDL R0, [R1+0x17c] ;  /* 0x00017c0001007983 */ /* 0x001ee20000100800 */
[----:B------:R-:W-:Y:S01]  /*5d40*/  IMAD.U32 R229, RZ, RZ, UR39 ;  /* 0x00000027ffe57e24 */ /* 0x000fe2000f8e00ff */
[----:B--2---:R-:W-:-:S02]  /*5d50*/  ISETP.NE.AND P0, PT, R2, RZ, PT ;  /* 0x000000ff0200720c */ /* 0x004fc40003f05270 */
[----:B------:R0:W5:Y:S11]  /*5d60*/  LDL.LU R2, [R1+0x194] ;  /* 0x0001940001027983 */ /* 0x0001760000300800 */
[----:B------:R-:W-:-:S05]  /*5d70*/  @P0 LEA R229, R229, UR12, 0x3 ;  /* 0x0000000ce5e50c11 */ /* 0x000fca000f8e18ff */
[----:B------:R-:W-:-:S05]  /*5d80*/  @P0 VIADD R229, R229, 0x88 ;  /* 0x00000088e5e50836 */ /* 0x000fca0000000000 */
[----:B---3--:R-:W-:Y:S02]  /*5d90*/  @P0 PRMT R229, R0, 0x654, R229 ;  /* 0x0000065400e50816 */ /* 0x008fe400000000e5 */
[----:B------:R0:W5:Y:S01]  /*5da0*/  LDL.LU R0, [R1+0x190] ;  /* 0x0001900001007983 */ /* 0x0001620000300800 */
[----:B------:R-:W-:Y:S01]  /*5db0*/  UISETP.GT.U32.AND UP0, UPT, UR7, 0x1, UPT ;  /* 0x000000010700788c */ /* 0x000fe2000bf04070 */
[----:B------:R0:W-:Y:S05]  /*5dc0*/  @P0 SYNCS.ARRIVE.TRANS64.RED.A1T0 RZ, [R229+URZ], RZ ;  /* 0x000000ffe5ff09a7 */ /* 0x0001ea000810043f */
[----:B------:R-:W-:-:S13]  /*5dd0*/  PLOP3.LUT P0, PT, PT, PT, UP0, 0x80, 0x0 ;  /* 0x000000000000781c */ /* 0x000fda0003f0f008 */
[----:B0-----:R-:W-:Y:S05]  /*5de0*/  @P0 BRA `(.L_x_31) ;  /* 0x0000000000040947 */ /* 0x001fea0003800000 */
[----:B------:R-:W-:Y:S01]  /*5df0*/  BPT.TRAP 0x1 ;  /* 0x000000040000795c */ /* 0x000fe20000300000 */
.L_x_31:
[----:B------:R-:W-:Y:S01]  /*5e00*/  UIADD3 UR38, UR38, 0x1, URZ ;  /* 0x0000000126267890 */ /* 0x000fe2000fffe03f */
[C---:B------:R-:W-:Y:S01]  /*5e10*/  ISETP.GT.AND P0, PT, R228.reuse, 0x1, PT ;  /* 0x00000001e400780c */ /* 0x040fe20003f04270 */
[----:B------:R-:W-:Y:S01]  /*5e20*/  UIADD3 UR39, UR39, 0x1, URZ ;  /* 0x0000000127277890 */ /* 0x000fe2000fffe03f */
[----:B------:R-:W-:Y:S01]  /*5e30*/  VIADD R228, R228, 0xffffffff ;  /* 0xffffffffe4e47836 */ /* 0x000fe20000000000 */
[----:B------:R-:W-:Y:S02]  /*5e40*/  UISETP.NE.AND UP0, UPT, UR38, 0x11, UPT ;  /* 0x000000112600788c */ /* 0x000fe4000bf05270 */
[----:B------:R-:W-:Y:S02]  /*5e50*/  UISETP.NE.AND UP1, UPT, UR39, 0x11, UPT ;  /* 0x000000112700788c */ /* 0x000fe4000bf25270 */
[----:B------:R-:W-:Y:S02]  /*5e60*/  USEL UR16, URZ, 0x1, UP0 ;  /* 0x000000013f107887 */ /* 0x000fe40008000000 */
[----:B------:R-:W-:-:S02]  /*5e70*/  USEL UR38, UR38, URZ, UP0 ;  /* 0x0000003f26267287 */ /* 0x000fc40008000000 */
[----:B------:R-:W-:Y:S02]  /*5e80*/  USEL UR39, UR39, URZ, UP1 ;  /* 0x0000003f27277287 */ /* 0x000fe40008800000 */
[----:B------:R-:W-:Y:S01]  /*5e90*/  LOP3.LUT R227, R227, UR16, RZ, 0x3c, !PT ;  /* 0x00000010e3e37c12 */ /* 0x000fe2000f8e3cff */
[----:B------:R-:W-:Y:S01]  /*5ea0*/  UMOV UR16, 0x1 ;  /* 0x0000000100107882 */ /* 0x000fe20000000000 */
[----:B------:R-:W-:Y:S08]  /*5eb0*/  @P0 BRA `(.L_x_32) ;  /* 0xffffffe000680947 */ /* 0x000ff0000383ffff */
.L_x_24:
[----:B------:R-:W-:-:S04]  /*5ec0*/  UISETP.NE.AND UP0, UPT, UR6, URZ, UPT ;  /* 0x0000003f0600728c */ /* 0x000fc8000bf05270 */
[----:B------:R-:W-:-:S06]  /*5ed0*/  USEL UR6, URZ, 0x1, !UP0 ;  /* 0x000000013f067887 */ /* 0x000fcc000c000000 */
[----:B------:R-:W-:-:S13]  /*5ee0*/  ISETP.NE.AND P0, PT, RZ, UR6, PT ;  /* 0x00000006ff007c0c */ /* 0x000fda000bf05270 */
[----:B------:R-:W-:Y:S05]  /*5ef0*/  @!P0 BRA `(.L_x_33) ;  /* 0x0000001800648947 */ /* 0x000fea0003800000 */
[----:B------:R-:W2:Y:S01]  /*5f00*/  LDL.LU R227, [R1] ;  /* 0x0000000001e37983 */ /* 0x000ea20000300800 */
[----:B------:R-:W-:Y:S02]  /*5f10*/  WARPGROUP.DEPBAR.LE gsb0, 0x0 ;  /* 0x00008000000079c5 */ /* 0x000fe40000010000 */
[----:B------:R-:W-:Y:S01]  /*5f20*/  FADD R226, R168, R226 ;  /* 0x000000e2a8e27221 */ /* 0x000fe20000000000 */
[----:B------:R-:W-:Y:S01]  /*5f30*/  FADD R225, R169, R225 ;  /* 0x000000e1a9e17221 */ /* 0x000fe20000000000 */
[----:B------:R-:W-:Y:S01]  /*5f40*/  FADD R224, R170, R224 ;  /* 0x000000e0aae07221 */ /* 0x000fe20000000000 */
[----:B------:R-:W-:Y:S01]  /*5f50*/  FADD R223, R171, R223 ;  /* 0x000000dfabdf7221 */ /* 0x000fe20000000000 */
[----:B------:R-:W-:Y:S01]  /*5f60*/  FADD R222, R172, R222 ;  /* 0x000000deacde7221 */ /* 0x000fe20000000000 */
[----:B------:R-:W-:Y:S01]  /*5f70*/  STL [R1+0x190], R226 ;  /* 0x000190e201007387 */ /* 0x000fe20000100800 */
        /* <DEDUP_REMOVED lines=78> */
[----:B-----5:R-:W-:Y:S01]  /*6460*/  FADD R2, R104, R2 ;  /* 0x0000000268027221 */ /* 0x020fe20000000000 */
[----:B------:R-:W-:Y:S01]  /*6470*/  STL [R1+0x1e0], R206 ;  /* 0x0001e0ce01007387 */ /* 0x000fe20000100800 */
[----:B------:R-:W-:-:S03]  /*6480*/  FADD R0, R105, R0 ;  /* 0x0000000069007221 */ /* 0x000fc60000000000 */
[----:B------:R-:W-:Y:S04]  /*6490*/  STL [R1+0x1e4], R205 ;  /* 0x0001e4cd01007387 */ /* 0x000fe80000100800 */
[----:B------:R-:W-:Y:S04]  /*64a0*/  STL [R1+0x1e8], R204 ;  /* 0x0001e8cc01007387 */ /* 0x000fe80000100800 */
[----:B------:R-:W-:Y:S04]  /*64b0*/  STL [R1+0x1ec], R203 ;  /* 0x0001eccb01007387 */ /* 0x000fe80000100800 */
[----:B------:R-:W-:Y:S04]  /*64c0*/  STL [R1+0x1f0], R202 ;  /* 0x0001f0ca01007387 */ /* 0x000fe80000100800 */
[----:B------:R-:W-:Y:S04]  /*64d0*/  STL [R1+0x1f4], R201 ;  /* 0x0001f4c901007387 */ /* 0x000fe80000100800 */
[----:B------:R-:W-:Y:S04]  /*64e0*/  STL [R1+0x1f8], R200 ;  /* 0x0001f8c801007387 */ /* 0x000fe80000100800 */
[----:B------:R-:W-:Y:S04]  /*64f0*/  STL [R1+0x1fc], R199 ;  /* 0x0001fcc701007387 */ /* 0x000fe80000100800 */
[----:B------:R-:W-:Y:S04]  /*6500*/  STL [R1+0x200], R198 ;  /* 0x000200c601007387 */ /* 0x000fe80000100800 */
[----:B------:R0:W-:Y:S04]  /*6510*/  STL [R1+0x204], R197 ;  /* 0x000204c501007387 */ /* 0x0001e80000100800 */
[----:B0-----:R-:W3:Y:S04]  /*6520*/  LDL.LU R197, [R1+0x4] ;  /* 0x0000040001c57983 */ /* 0x001ee80000300800 */
[----:B------:R-:W4:Y:S04]  /*6530*/  LDL.LU R198, [R1+0x8] ;  /* 0x0000080001c67983 */ /* 0x000f280000300800 */
[----:B------:R-:W4:Y:S01]  /*6540*/  LDL.LU R199, [R1+0xc] ;  /* 0x00000c0001c77983 */ /* 0x000f220000300800 */
[----:B--2---:R-:W-:-:S05]  /*6550*/  FADD R227, R106, R227 ;  /* 0x000000e36ae37221 */ /* 0x004fca0000000000 */
[----:B------:R0:W-:Y:S04]  /*6560*/  STL [R1], R227 ;  /* 0x000000e301007387 */ /* 0x0001e80000100800 */
[----:B------:R-:W2:Y:S04]  /*6570*/  LDL.LU R200, [R1+0x10] ;  /* 0x0000100001c87983 */ /* 0x000ea80000300800 */
        /* <DEDUP_REMOVED lines=26> */
[----:B0-----:R-:W2:Y:S01]  /*6720*/  LDL.LU R227, [R1+0x7c] ;  /* 0x00007c0001e37983 */ /* 0x001ea20000300800 */
[----:B---3--:R-:W-:Y:S01]  /*6730*/  FADD R197, R107, R197 ;  /* 0x000000c56bc57221 */ /* 0x008fe20000000000 */
[----:B----4-:R-:W-:-:S04]  /*6740*/  FADD R198, R108, R198 ;  /* 0x000000c66cc67221 */ /* 0x010fc80000000000 */
[----:B------:R0:W-:Y:S01]  /*6750*/  STL [R1+0x4], R197 ;  /* 0x000004c501007387 */ /* 0x0001e20000100800 */
[----:B------:R-:W-:-:S03]  /*6760*/  FADD R199, R109, R199 ;  /* 0x000000c76dc77221 */ /* 0x000fc60000000000 */
[----:B------:R3:W-:Y:S04]  /*6770*/  STL [R1+0x8], R198 ;  /* 0x000008c601007387 */ /* 0x0007e80000100800 */
[----:B------:R4:W-:Y:S01]  /*6780*/  STL [R1+0xc], R199 ;  /* 0x00000cc701007387 */ /* 0x0009e20000100800 */
[----:B--2---:R-:W-:Y:S01]  /*6790*/  FADD R200, R110, R200 ;  /* 0x000000c86ec87221 */ /* 0x004fe20000000000 */
[----:B------:R-:W-:-:S04]  /*67a0*/  FADD R201, R111, R201 ;  /* 0x000000c96fc97221 */ /* 0x000fc80000000000 */
        /* <DEDUP_REMOVED lines=50> */
[----:B0-----:R-:W2:Y:S01]  /*6ad0*/  LDL.LU R197, [R1+0x80] ;  /* 0x0000800001c57983 */ /* 0x001ea20000300800 */
[----:B------:R-:W-:-:S03]  /*6ae0*/  FADD R227, R73, R227 ;  /* 0x000000e349e37221 */ /* 0x000fc60000000000 */
[----:B------:R0:W-:Y:S04]  /*6af0*/  STL [R1+0x74], R225 ;  /* 0x000074e101007387 */ /* 0x0001e80000100800 */
[----:B---3--:R-:W3:Y:S04]  /*6b00*/  LDL.LU R198, [R1+0x84] ;  /* 0x0000840001c67983 */ /* 0x008ee80000300800 */
[----:B------:R0:W-:Y:S04]  /*6b10*/  STL [R1+0x78], R226 ;  /* 0x000078e201007387 */ /* 0x0001e80000100800 */
[----:B----4-:R-:W4:Y:S04]  /*6b20*/  LDL.LU R199, [R1+0x88] ;  /* 0x0000880001c77983 */ /* 0x010f280000300800 */
[----:B------:R0:W-:Y:S04]  /*6b30*/  STL [R1+0x7c], R227 ;  /* 0x00007ce301007387 */ /* 0x0001e80000100800 */
[----:B--2---:R-:W2:Y:S04]  /*6b40*/  LDL.LU R200, [R1+0x8c] ;  /* 0x00008c0001c87983 */ /* 0x004ea80000300800 */
[----:B-1----:R-:W2:Y:S04]  /*6b50*/  LDL.LU R201, [R1+0x90] ;  /* 0x0000900001c97983 */ /* 0x002ea80000300800 */
        /* <DEDUP_REMOVED lines=23> */
[----:B0-----:R-:W2:Y:S04]  /*6cd0*/  LDL.LU R225, [R1+0xf0] ;  /* 0x0000f00001e17983 */ /* 0x001ea80000300800 */
[----:B------:R-:W2:Y:S04]  /*6ce0*/  LDL.LU R226, [R1+0xf4] ;  /* 0x0000f40001e27983 */ /* 0x000ea80000300800 */
[----:B------:R-:W2:Y:S01]  /*6cf0*/  LDL.LU R227, [R1+0xf8] ;  /* 0x0000f80001e37983 */ /* 0x000ea20000300800 */
[----:B------:R-:W-:Y:S01]  /*6d00*/  FADD R197, R74, R197 ;  /* 0x000000c54ac57221 */ /* 0x000fe20000000000 */
[----:B---3--:R-:W-:-:S04]  /*6d10*/  FADD R198, R75, R198 ;  /* 0x000000c64bc67221 */ /* 0x008fc80000000000 */
[----:B------:R0:W-:Y:S01]  /*6d20*/  STL [R1+0x80], R197 ;  /* 0x000080c501007387 */ /* 0x0001e20000100800 */
[----:B----4-:R-:W-:-:S03]  /*6d30*/  FADD R199, R76, R199 ;  /* 0x000000c74cc77221 */ /* 0x010fc60000000000 */
[----:B------:R1:W-:Y:S01]  /*6d40*/  STL [R1+0x84], R198 ;  /* 0x000084c601007387 */ /* 0x0003e20000100800 */
[----:B--2---:R-:W-:-:S03]  /*6d50*/  FADD R200, R77, R200 ;  /* 0x000000c84dc87221 */ /* 0x004fc60000000000 */
        /* <DEDUP_REMOVED lines=87> */
[----:B------:R-:W-:-:S05]  /*72d0*/  FADD R197, R41, R197 ;  /* 0x000000c529c57221 */ /* 0x000fca0000000000 */
[----:B------:R0:W-:Y:S01]  /*72e0*/  STL [R1+0xfc], R197 ;  /* 0x0000fcc501007387 */ /* 0x0001e20000100800 */
[----:B------:R-:W-:-:S03]  /*72f0*/  FADD R198, R42, R198 ;  /* 0x000000c62ac67221 */ /* 0x000fc60000000000 */
[----:B0-----:R0:W5:Y:S01]  /*7300*/  LDL.LU R197, [R1+0x204] ;  /* 0x0002040001c57983 */ /* 0x0011620000300800 */
[----:B--2---:R-:W-:-:S03]  /*7310*/  FADD R199, R43, R199 ;  /* 0x000000c72bc77221 */ /* 0x004fc60000000000 */
[----:B------:R1:W-:Y:S01]  /*7320*/  STL [R1+0x100], R198 ;  /* 0x000100c601007387 */ /* 0x0003e20000100800 */
[----:B---3--:R-:W-:Y:S01]  /*7330*/  FADD R200, R44, R200 ;  /* 0x000000c82cc87221 */ /* 0x008fe20000000000 */
[----:B----4-:R-:W-:Y:S02]  /*7340*/  FADD R201, R45, R201 ;  /* 0x000000c92dc97221 */ /* 0x010fe40000000000 */
[----:B-1----:R0:W5:Y:S01]  /*7350*/  LDL.LU R198, [R1+0x200] ;  /* 0x0002000001c67983 */ /* 0x0021620000300800 */
[----:B------:R-:W-:-:S03]  /*7360*/  FADD R202, R46, R202 ;  /* 0x000000ca2eca7221 */ /* 0x000fc60000000000 */
[----:B------:R1:W-:Y:S01]  /*7370*/  STL [R1+0x104], R199 ;  /* 0x000104c701007387 */ /* 0x0003e20000100800 */
[----:B------:R-:W-:-:S03]  /*7380*/  FADD R203, R47, R203 ;  /* 0x000000cb2fcb7221 */ /* 0x000fc60000000000 */
[----:B-1----:R0:W5:Y:S01]  /*7390*/  LDL.LU R199, [R1+0x1fc] ;  /* 0x0001fc0001c77983 */ /* 0x0021620000300800 */
[----:B------:R-:W-:-:S03]  /*73a0*/  FADD R204, R48, R204 ;  /* 0x000000cc30cc7221 */ /* 0x000fc60000000000 */
[----:B------:R1:W-:Y:S01]  /*73b0*/  STL [R1+0x108], R200 ;  /* 0x000108c801007387 */ /* 0x0003e20000100800 */
[----:B------:R-:W-:Y:S01]  /*73c0*/  FADD R205, R49, R205 ;  /* 0x000000cd31cd7221 */ /* 0x000fe20000000000 */
[----:B------:R-:W-:Y:S02]  /*73d0*/  FADD R206, R50, R206 ;  /* 0x000000ce32ce7221 */ /* 0x000fe40000000000 */
[----:B-1----:R0:W5:Y:S04]  /*73e0*/  LDL.LU R200, [R1+0x1f8] ;  /* 0x0001f80001c87983 */ /* 0x0021680000300800 */
[----:B------:R1:W-:Y:S01]  /*73f0*/  STL [R1+0x10c], R201 ;  /* 0x00010cc901007387 */ /* 0x0003e20000100800 */
[----:B------:R-:W-:Y:S01]  /*7400*/  FADD R207, R51, R207 ;  /* 0x000000cf33cf7221 */ /* 0x000fe20000000000 */
[----:B------:R-:W-:-:S02]  /*7410*/  FADD R208, R52, R208 ;  /* 0x000000d034d07221 */ /* 0x000fc40000000000 */
[----:B-1----:R0:W5:Y:S04]  /*7420*/  LDL.LU R201, [R1+0x1f4] ;  /* 0x0001f40001c97983 */ /* 0x0021680000300800 */
[----:B------:R1:W-:Y:S01]  /*7430*/  STL [R1+0x110], R202 ;  /* 0x000110ca01007387 */ /* 0x0003e20000100800 */
[----:B------:R-:W-:-:S03]  /*7440*/  FADD R209, R53, R209 ;  /* 0x000000d135d17221 */ /* 0x000fc60000000000 */
        /* <DEDUP_REMOVED lines=55> */
[----:B------:R1:W-:Y:S04]  /*77c0*/  STL [R1+0x15c], R221 ;  /* 0x00015cdd01007387 */ /* 0x0003e80000100800 */
        /* <DEDUP_REMOVED lines=11> */
[----:B------:R0:W-:Y:S02]  /*7880*/  STL [R1+0x174], R227 ;  /* 0x000174e301007387 */ /* 0x0001e40000100800 */
.L_x_33:
[----:B------:R-:W-:Y:S02]  /*7890*/  WARPGROUP.DEPBAR.LE gsb0, 0x0 ;  /* 0x00008000000079c5 */ /* 0x000fe40000010000 */
[----:B------:R-:W2:Y:S02]  /*78a0*/  LDC R24, c[0x0][0x28c] ;  /* 0x0000a300ff187b82 */ /* 0x000ea40000000800 */
[----:B--2---:R-:W-:-:S13]  /*78b0*/  ISETP.GE.AND P0, PT, R24, 0x1, PT ;  /* 0x000000011800780c */ /* 0x004fda0003f06270 */
[----:B------:R-:W-:Y:S05]  /*78c0*/  @!P0 BRA `(.L_x_34) ;  /* 0x0000000000648947 */ /* 0x000fea0003800000 */
[----:B------:R-:W-:-:S06]  /*78d0*/  UISETP.NE.AND UP0, UPT, UR10, 0x3, UPT ;  /* 0x000000030a00788c */ /* 0x000fcc000bf05270 */
[----:B------:R-:W-:-:S13]  /*78e0*/  PLOP3.LUT P0, PT, PT, PT, UP0, 0x80, 0x0 ;  /* 0x000000000000781c */ /* 0x000fda0003f0f008 */
[----:B------:R-:W-:Y:S05]  /*78f0*/  @!P0 BRA `(.L_x_35) ;  /* 0x0000000000048947 */ /* 0x000fea0003800000 */
[----:B------:R-:W-:Y:S01]  /*7900*/  BPT.TRAP 0x1 ;  /* 0x000000040000795c */ /* 0x000fe20000300000 */
.L_x_35:
[----:B0-----:R-:W2:Y:S01]  /*7910*/  LDL R227, [R1+0x178] ;  /* 0x0001780001e37983 */ /* 0x001ea20000100800 */
[----:B------:R-:W-:Y:S01]  /*7920*/  BSSY B0, `(.L_x_36) ;  /* 0x000000f000007945 */ /* 0x000fe20003800000 */
[----:B--2---:R-:W-:-:S13]  /*7930*/  ISETP.NE.AND P0, PT, R227, RZ, PT ;  /* 0x000000ffe300720c */ /* 0x004fda0003f05270 */
[----:B------:R-:W-:Y:S05]  /*7940*/  @!P0 BRA `(.L_x_37) ;  /* 0x0000000000308947 */ /* 0x000fea0003800000 */
[----:B------:R-:W2:Y:S01]  /*7950*/  LDL R227, [R1+0x17c] ;  /* 0x00017c0001e37983 */ /* 0x000ea20000100800 */
[----:B------:R-:W-:-:S04]  /*7960*/  UISETP.LT.AND UP0, UPT, UR11, 0x1, UPT ;  /* 0x000000010b00788c */ /* 0x000fc8000bf01270 */
[----:B------:R-:W-:-:S04]  /*7970*/  USEL UR6, UR11, 0x1, UP0 ;  /* 0x000000010b067887 */ /* 0x000fc80008000000 */
[----:B------:R-:W-:-:S04]  /*7980*/  UIADD3 UR6, UR5, UR11, -UR6 ;  /* 0x0000000b05067290 */ /* 0x000fc8000fffe806 */
[----:B------:R-:W-:-:S04]  /*7990*/  UIMAD.WIDE.U32 UR16, UR6, -0xf0f0f0f, URZ ;  /* 0xf0f0f0f1061078a5 */ /* 0x000fc8000f8e003f */
[----:B------:R-:W-:-:S04]  /*79a0*/  USHF.R.U32.HI UR16, URZ, 0x4, UR17 ;  /* 0x000000043f107899 */ /* 0x000fc80008011611 */
[----:B------:R-:W-:-:S04]  /*79b0*/  UIMAD UR6, UR16, -0x11, UR6 ;  /* 0xffffffef100678a4 */ /* 0x000fc8000f8e0206 */
[----:B------:R-:W-:-:S04]  /*79c0*/  ULEA UR6, UR6, UR12, 0x3 ;  /* 0x0000000c06067291 */ /* 0x000fc8000f8e183f */
[----:B------:R-:W-:-:S06]  /*79d0*/  UIADD3 UR6, UR6, 0x88, URZ ;  /* 0x0000008806067890 */ /* 0x000fcc000fffe03f */
[----:B------:R-:W-:-:S05]  /*79e0*/  IMAD.U32 R24, RZ, RZ, UR6 ;  /* 0x00000006ff187e24 */ /* 0x000fca000f8e00ff */
[----:B--2---:R-:W-:-:S04]  /*79f0*/  PRMT R24, R227, 0x654, R24 ;  /* 0x00000654e3187816 */ /* 0x004fc80000000018 */
[----:B------:R0:W-:Y:S03]  /*7a00*/  SYNCS.ARRIVE.TRANS64.RED.A1T0 RZ, [R24+URZ], RZ ;  /* 0x000000ff18ff79a7 */ /* 0x0001e6000810043f */
.L_x_37:
[----:B------:R-:W-:Y:S05]  /*7a10*/  BSYNC B0 ;  /* 0x0000000000007941 */ /* 0x000fea0003800000 */
.L_x_36:
[----:B------:R-:W-:-:S06]  /*7a20*/  UISETP.GT.U32.AND UP0, UPT, UR7, 0x1, UPT ;  /* 0x000000010700788c */ /* 0x000fcc000bf04070 */
[----:B------:R-:W-:-:S13]  /*7a30*/  PLOP3.LUT P0, PT, PT, PT, UP0, 0x80, 0x0 ;  /* 0x000000000000781c */ /* 0x000fda0003f0f008 */
[----:B------:R-:W-:Y:S05]  /*7a40*/  @P0 BRA `(.L_x_34) ;  /* 0x0000000000040947 */ /* 0x000fea0003800000 */
[----:B------:R-:W-:Y:S01]  /*7a50*/  BPT.TRAP 0x1 ;  /* 0x000000040000795c */ /* 0x000fe20000300000 */
.L_x_34:
[----:B-----5:R2:W-:Y:S01]  /*7a60*/  STL [R1+0x194], R2 ;  /* 0x0001940201007387 */ /* 0x0205e20000100800 */
[----:B------:R-:W1:Y:S01]  /*7a70*/  LDC R29, c[0x0][0x288] ;  /* 0x0000a200ff1d7b82 */ /* 0x000e620000000800 */
[----:B------:R-:W-:Y:S02]  /*7a80*/  UIADD3 UR15, UR11, UR5, URZ ;  /* 0x000000050b0f7290 */ /* 0x000fe4000fffe03f */
[----:B------:R-:W-:Y:S01]  /*7a90*/  USHF.R.S32.HI UR16, URZ, 0x1f, UR14 ;  /* 0x0000001f3f107899 */ /* 0x000fe2000801140e */
[----:B------:R-:W-:Y:S01]  /*7aa0*/  ULDC.64 UR12, c[0x0][0x5d0] ;  /* 0x00017400000c7ab9 */ /* 0x000fe20000000a00 */
[----:B------:R-:W-:Y:S01]  /*7ab0*/  ULDC UR17, c[0x0][0x284] ;  /* 0x0000a10000117ab9 */ /* 0x000fe20000000800 */
[----:B--2---:R-:W2:Y:S04]  /*7ac0*/  LDL.LU R2, [R1+0x188] ;  /* 0x0001880001027983 */ /* 0x004ea80000300800 */
[----:B------:R3:W-:Y:S04]  /*7ad0*/  STL [R1+0x190], R0 ;  /* 0x0001900001007387 */ /* 0x0007e80000100800 */
[----:B0-----:R-:W4:Y:S01]  /*7ae0*/  LDL.LU R227, [R1+0x18c] ;  /* 0x00018c0001e37983 */ /* 0x001f220000300800 */
[----:B---3--:R-:W0:Y:S02]  /*7af0*/  S2R R0, SR_TID.X ;  /* 0x0000000000007919 */ /* 0x008e240000002100 */
[----:B0-----:R-:W-:-:S02]  /*7b00*/  SHF.R.U32.HI R24, RZ, 0x2, R0 ;  /* 0x00000002ff187819 */ /* 0x001fc40000011600 */
[----:B------:R-:W-:Y:S02]  /*7b10*/  LOP3.LUT R26, R0, 0x60, RZ, 0xc0, !PT ;  /* 0x00000060001a7812 */ /* 0x000fe400078ec0ff */
[----:B------:R-:W-:Y:S02]  /*7b20*/  SHF.R.U32.HI R27, RZ, 0x7, R0 ;  /* 0x00000007ff1b7819 */ /* 0x000fe40000011600 */
[----:B------:R-:W-:Y:S02]  /*7b30*/  LOP3.LUT R25, R24, 0x7, RZ, 0xc0, !PT ;  /* 0x0000000718197812 */ /* 0x000fe400078ec0ff */
[----:B------:R-:W-:Y:S02]  /*7b40*/  SHF.R.U32.HI R28, RZ, 0x1, R26 ;  /* 0x00000001ff1c7819 */ /* 0x000fe4000001161a */
[----:B------:R-:W-:Y:S02]  /*7b50*/  LOP3.LUT R24, R27, 0x1, RZ, 0xc0, !PT ;  /* 0x000000011b187812 */ /* 0x000fe400078ec0ff */
[----:B------:R-:W-:Y:S01]  /*7b60*/  IADD3 R27, RZ, -R28, -R25 ;  /* 0x8000001cff1b7210 */ /* 0x000fe20007ffe819 */
[----:B------:R-:W-:-:S02]  /*7b70*/  IMAD.SHL.U32 R32, R0, 0x2, RZ ;  /* 0x0000000200207824 */ /* 0x000fc400078e00ff */
[C---:B------:R-:W-:Y:S02]  /*7b80*/  IMAD.SHL.U32 R26, R24.reuse, 0x40, RZ ;  /* 0x00000040181a7824 */ /* 0x040fe400078e00ff */
[----:B------:R-:W-:Y:S01]  /*7b90*/  IMAD R44, R24, -0x40, R27 ;  /* 0xffffffc0182c7824 */ /* 0x000fe200078e021b */
[----:B------:R-:W-:Y:S01]  /*7ba0*/  LOP3.LUT R24, R0, 0x3, RZ, 0xc0, !PT ;  /* 0x0000000300187812 */ /* 0x000fe200078ec0ff */
[----:B--2---:R-:W-:Y:S02]  /*7bb0*/  IMAD R43, R2, 0xa0, RZ ;  /* 0x000000a0022b7824 */ /* 0x004fe400078e02ff */
[----:B------:R0:W5:Y:S04]  /*7bc0*/  LDL.LU R2, [R1+0x194] ;  /* 0x0001940001027983 */ /* 0x0001680000300800 */
[----:B------:R0:W5:Y:S01]  /*7bd0*/  LDL.LU R0, [R1+0x190] ;  /* 0x0001900001007983 */ /* 0x0001620000300800 */
[----:B------:R-:W-:Y:S01]  /*7be0*/  LOP3.LUT R45, R26, 0x40, R25, 0xe2, !PT ;  /* 0x000000401a2d7812 */ /* 0x000fe200078ee219 */
[----:B----4-:R-:W-:Y:S01]  /*7bf0*/  IMAD.SHL.U32 R25, R227, 0x100, RZ ;  /* 0x00000100e3197824 */ /* 0x010fe200078e00ff */
[----:B------:R-:W-:Y:S01]  /*7c00*/  UISETP.GT.U32.AND UP0, UPT, UR15, 0x10, UPT ;  /* 0x000000100f00788c */ /* 0x000fe2000bf04070 */
[C---:B-1----:R-:W-:Y:S01]  /*7c10*/  ISETP.GE.AND P0, PT, R43.reuse, R29, PT ;  /* 0x0000001d2b00720c */ /* 0x042fe20003f06270 */
[----:B------:R-:W-:Y:S01]  /*7c20*/  UIMAD UR5, UR16, UR12, URZ ;  /* 0x0000000c100572a4 */ /* 0x000fe2000f8e023f */
[----:B------:R-:W-:Y:S01]  /*7c30*/  LOP3.LUT R32, R43, 0x6, R32, 0xf8, !PT ;  /* 0x000000062b207812 */ /* 0x000fe200078ef820 */
[----:B------:R-:W-:Y:S01]  /*7c40*/  UISETP.LT.U32.AND UP0, UPT, UR11, 0x11, UP0 ;  /* 0x000000110b00788c */ /* 0x000fe20008701070 */
[----:B------:R-:W-:Y:S01]  /*7c50*/  ISETP.GE.OR P0, PT, R25, UR17, P0 ;  /* 0x0000001119007c0c */ /* 0x000fe20008706670 */
[----:B------:R-:W-:Y:S01]  /*7c60*/  UISETP.GE.U32.AND UP1, UPT, UR11, 0x11, UPT ;  /* 0x000000110b00788c */ /* 0x000fe2000bf26070 */
[----:B------:R-:W-:Y:S01]  /*7c70*/  IMAD.U32 R27, RZ, RZ, UR12 ;  /* 0x0000000cff1b7e24 */ /* 0x000fe2000f8e00ff */
[----:B------:R-:W-:Y:S01]  /*7c80*/  UIMAD UR6, UR14, UR13, UR5 ;  /* 0x0000000d0e0672a4 */ /* 0x000fe2000f8e0205 */
[----:B------:R-:W-:Y:S01]  /*7c90*/  SHF.R.S32.HI R33, RZ, 0x1f, R32 ;  /* 0x0000001fff217819 */ /* 0x000fe20000011420 */
[----:B------:R-:W-:-:S02]  /*7ca0*/  UIMAD.WIDE.U32 UR12, UR15, -0xf0f0f0f, URZ ;  /* 0xf0f0f0f10f0c78a5 */ /* 0x000fc4000f8e003f */
[----:B------:R-:W-:Y:S02]  /*7cb0*/  USEL UR5, URZ, 0x1, !UP0 ;  /* 0x000000013f057887 */ /* 0x000fe4000c000000 */
[----:B------:R-:W-:Y:S01]  /*7cc0*/  USHF.R.U32.HI UR12, URZ, 0x4, UR13 ;  /* 0x000000043f0c7899 */ /* 0x000fe2000801160d */
[----:B------:R-:W-:Y:S01]  /*7cd0*/  IMAD.WIDE.U32 R26, R27, UR14, R32 ;  /* 0x0000000e1b1a7c25 */ /* 0x000fe2000f8e0020 */
[----:B------:R-:W-:Y:S01]  /*7ce0*/  ULOP3.LUT UR4, UR4, UR5, URZ, 0x3c, !UPT ;  /* 0x0000000504047292 */ /* 0x000fe2000f8e3c3f */
[----:B------:R-:W-:Y:S02]  /*7cf0*/  IADD3 R44, -R25, UR17, R44 ;  /* 0x00000011192c7c10 */ /* 0x000fe4000fffe12c */
[----:B------:R-:W-:Y:S01]  /*7d00*/  IMAD.WIDE R38, R227, 0x100, RZ ;  /* 0x00000100e3267825 */ /* 0x000fe200078e02ff */
[----:B------:R-:W-:Y:S02]  /*7d10*/  UIMAD UR5, UR12, -0x11, UR15 ;  /* 0xffffffef0c0578a4 */ /* 0x000fe4000f8e020f */
[----:B------:R-:W-:Y:S01]  /*7d20*/  @UP1 ULOP3.LUT UR4, UR4, 0x1, UR12, 0x78, !UPT ;  /* 0x0000000104041892 */ /* 0x000fe2000f8e780c */
[----:B------:R-:W-:-:S02]  /*7d30*/  IMAD R24, R24, -0x2, R29 ;  /* 0xfffffffe18187824 */ /* 0x000fc400078e021d */
[----:B------:R-:W-:Y:S01]  /*7d40*/  VIADD R27, R27, UR6 ;  /* 0x000000061b1b7c36 */ /* 0x000fe20008000000 */
[----:B------:R-:W-:Y:S01]  /*7d50*/  LOP3.LUT R45, R38, R45, R28, 0xfe, !PT ;  /* 0x0000002d262d7212 */ /* 0x000fe200078efe1c */
[----:B------:R-:W-:Y:S02]  /*7d60*/  IMAD.IADD R43, R24, 0x1, -R43 ;  /* 0x00000001182b7824 */ /* 0x000fe400078e0a2b */
[----:B------:R-:W-:Y:S01]  /*7d70*/  IMAD.MOV.U32 R42, RZ, RZ, -0x1 ;  /* 0xffffffffff2a7424 */ /* 0x000fe200078e00ff */
[----:B0-----:R-:W-:Y:S06]  /*7d80*/  @P0 BRA `(.L_x_38) ;  /* 0x000000b8007c0947 */ /* 0x001fec0003800000 */
[----:B------:R-:W0:Y:S01]  /*7d90*/  LDC.64 R28, c[0x0][0x5c8] ;  /* 0x00017200ff1c7b82 */ /* 0x000e220000000a00 */
[----:B------:R-:W-:Y:S01]  /*7da0*/  ULDC.64 UR12, c[0x0][0x5c0] ;  /* 0x00017000000c7ab9 */ /* 0x000fe20000000a00 */
[----:B------:R-:W-:Y:S01]  /*7db0*/  BSSY B0, `(.L_x_38) ;  /* 0x0000b9c000007945 */ /* 0x000fe20003800000 */
[-C--:B0-----:R-:W-:Y:S01]  /*7dc0*/  IMAD R24, R39, R28.reuse, RZ ;  /* 0x0000001c27187224 */ /* 0x081fe200078e02ff */
[----:B------:R-:W-:Y:S01]  /*7dd0*/  SHF.L.U64.HI R34, R28, 0x3, R29 ;  /* 0x000000031c227819 */ /* 0x000fe2000001021d */
[----:B------:R-:W-:-:S04]  /*7de0*/  IMAD.WIDE.U32 R26, R45, R28, R26 ;  /* 0x0000001c2d1a7225 */ /* 0x000fc800078e001a */
[----:B------:R-:W-:Y:S01]  /*7df0*/  IMAD R25, R45, R29, R24 ;  /* 0x0000001d2d197224 */ /* 0x000fe200078e0218 */
[----:B------:R-:W-:Y:S01]  /*7e00*/  IADD3 R24, P3, R26, UR12, RZ ;  /* 0x0000000c1a187c10 */ /* 0x000fe2000ff7e0ff */
[C---:B------:R-:W-:Y:S01]  /*7e10*/  IMAD.SHL.U32 R35, R28.reuse, 0x8, RZ ;  /* 0x000000081c237824 */ /* 0x040fe200078e00ff */
[----:B------:R-:W-:Y:S01]  /*7e20*/  LEA R30, P2, R28, R26, 0x7 ;  /* 0x0000001a1c1e7211 */ /* 0x000fe200078438ff */
[----:B------:R-:W-:-:S03]  /*7e30*/  IMAD.IADD R27, R27, 0x1, R25 ;  /* 0x000000011b1b7824 */ /* 0x000fc600078e0219 */
[----:B------:R-:W-:Y:S02]  /*7e40*/  IADD3 R26, P1, P0, R26, UR12, R35 ;  /* 0x0000000c1a1a7c10 */ /* 0x000fe4000f83e023 */
[----:B------:R-:W-:Y:S02]  /*7e50*/  IADD3.X R25, R27, UR13, RZ, P3, !PT ;  /* 0x0000000d1b197c10 */ /* 0x000fe40009ffe4ff */
[----:B------:R-:W-:Y:S02]  /*7e60*/  FSETP.NEU.AND P3, PT, RZ, UR9, PT ;  /* 0x00000009ff007c0b */ /* 0x000fe4000bf6d000 */
[----:B------:R-:W-:Y:S02]  /*7e70*/  LEA.HI.X R31, R28, R27, R29, 0x7, P2 ;  /* 0x0000001b1c1f7211 */ /* 0x000fe400010f3c1d */
[C---:B------:R-:W-:Y:S02]  /*7e80*/  IADD3 R28, P2, R30.reuse, UR12, RZ ;  /* 0x0000000c1e1c7c10 */ /* 0x040fe4000ff5e0ff */
[----:B------:R-:W-:-:S02]  /*7e90*/  IADD3 R30, P5, P6, R30, UR12, R35 ;  /* 0x0000000c1e1e7c10 */ /* 0x000fc4000febe023 */
[----:B------:R-:W-:Y:S02]  /*7ea0*/  IADD3.X R29, R31, UR13, RZ, P2, !PT ;  /* 0x0000000d1f1d7c10 */ /* 0x000fe400097fe4ff */
[--C-:B------:R-:W-:Y:S02]  /*7eb0*/  IADD3.X R27, R27, UR13, R34.reuse, P1, P0 ;  /* 0x0000000d1b1b7c10 */ /* 0x100fe40008fe0422 */
[----:B------:R-:W-:Y:S01]  /*7ec0*/  IADD3.X R31, R31, UR13, R34, P5, P6 ;  /* 0x0000000d1f1f7c10 */ /* 0x000fe2000afec422 */
[----:B------:R-:W-:Y:S06]  /*7ed0*/  @!P3 BRA `(.L_x_39) ;  /* 0x00000088009cb947 */ /* 0x000fec0003800000 */
[----:B------:R-:W-:Y:S01]  /*7ee0*/  ULDC.64 UR12, c[0x0][0x5b8] ;  /* 0x00016e00000c7ab9 */ /* 0x000fe20000000a00 */
[----:B------:R-:W-:Y:S01]  /*7ef0*/  ISETP.GE.AND P3, PT, R44, 0x1, PT ;  /* 0x000000012c00780c */ /* 0x000fe20003f66270 */
[----:B------:R-:W-:Y:S02]  /*7f00*/  UIMAD UR6, UR16, UR12, URZ ;  /* 0x0000000c100672a4 */ /* 0x000fe4000f8e023f */
[----:B------:R-:W-:Y:S01]  /*7f10*/  IMAD.U32 R35, RZ, RZ, UR12 ;  /* 0x0000000cff237e24 */ /* 0x000fe2000f8e00ff */
[----:B------:R-:W-:Y:S01]  /*7f20*/  BSSY B1, `(.L_x_40) ;  /* 0x0000010000017945 */ /* 0x000fe20003800000 */
[----:B------:R-:W-:Y:S01]  /*7f30*/  ISETP.LT.OR P1, PT, R43, 0x1, !P3 ;  /* 0x000000012b00780c */ /* 0x000fe20005f21670 */
[----:B------:R-:W-:Y:S02]  /*7f40*/  UIMAD UR6, UR14, UR13, UR6 ;  /* 0x0000000d0e0672a4 */ /* 0x000fe4000f8e0206 */
[----:B------:R-:W-:Y:S01]  /*7f50*/  IMAD.WIDE.U32 R32, R35, UR14, R32 ;  /* 0x0000000e23207c25 */ /* 0x000fe2000f8e0020 */
[----:B------:R-:W-:Y:S01]  /*7f60*/  ULDC.64 UR12, c[0x0][0x5b0] ;  /* 0x00016c00000c7ab9 */ /* 0x000fe20000000a00 */
[----:B------:R-:W-:-:S02]  /*7f70*/  ULDC.64 UR14, c[0x0][0x5a8] ;  /* 0x00016a00000e7ab9 */ /* 0x000fc40000000a00 */
[----:B------:R-:W-:Y:S02]  /*7f80*/  IMAD.MOV.U32 R40, RZ, RZ, R32 ;  /* 0x000000ffff287224 */ /* 0x000fe400078e0020 */
[----:B------:R-:W-:Y:S02]  /*7f90*/  VIADD R41, R33, UR6 ;  /* 0x0000000621297c36 */ /* 0x000fe40008000000 */
[----:B------:R-:W-:Y:S02]  /*7fa0*/  IMAD R34, R39, UR12, RZ ;  /* 0x0000000c27227c24 */ /* 0x000fe4000f8e02ff */
[----:B------:R-:W-:-:S04]  /*7fb0*/  IMAD.WIDE.U32 R32, R45, UR12, R40 ;  /* 0x0000000c2d207c25 */ /* 0x000fc8000f8e0028 */
[--C-:B------:R-:W-:Y:S01]  /*7fc0*/  IMAD R35, R45, UR13, R34.reuse ;  /* 0x0000000d2d237c24 */ /* 0x100fe2000f8e0222 */
[----:B------:R-:W-:Y:S02]  /*7fd0*/  IADD3 R32, P0, R32, UR14, RZ ;  /* 0x0000000e20207c10 */ /* 0x000fe4000ff1e0ff */
[----:B------:R-:W-:Y:S02]  /*7fe0*/  PRMT R34, RZ, 0x7610, R34 ;  /* 0x00007610ff227816 */ /* 0x000fe40000000022 */
[----:B------:R-:W-:Y:S01]  /*7ff0*/  IADD3.X R33, R33, UR15, R35, P0, !PT ;  /* 0x0000000f21217c10 */ /* 0x000fe200087fe423 */
[----:B------:R-:W-:Y:S08]  /*8000*/  @P1 BRA `(.L_x_41) ;  /* 0x0000000000041947 */ /* 0x000ff00003800000 */
[----:B------:R0:W5:Y:S02]  /*8010*/  LDG.E.U8 R34, desc[UR36][R32.64] ;  /* 0x0000002420227981 */ /* 0x000164000c1e1100 */
.L_x_41:
[----:B------:R-:W-:Y:S05]  /*8020*/  BSYNC B1 ;  /* 0x0000000000017941 */ /* 0x000fea0003800000 */
.L_x_40:
[----:B-----5:R-:W-:Y:S01]  /*8030*/  LOP3.LUT R34, R34, 0xff, RZ, 0xc0, !PT ;  /* 0x000000ff22227812 */ /* 0x020fe200078ec0ff */
[----:B------:R-:W-:Y:S01]  /*8040*/  BSSY B1, `(.L_x_42) ;  /* 0x000000b000017945 */ /* 0x000fe20003800000 */
[----:B------:R-:W-:Y:S02]  /*8050*/  ISETP.LT.OR P0, PT, R43, 0x2, !P3 ;  /* 0x000000022b00780c */ /* 0x000fe40005f01670 */
[----:B------:R-:W-:-:S05]  /*8060*/  F2FP.F16.E4M3.UNPACK_B R34, R34 ;  /* 0x00000022ff22723e */ /* 0x000fca00020006ff */
[----:B------:R-:W-:-:S05]  /*8070*/  HADD2.F32 R34, -RZ, R34.H0_H0 ;  /* 0x20000022ff227230 */ /* 0x000fca0000004100 */
[----:B------:R-:W-:Y:S01]  /*8080*/  FMUL R35, R34, UR9 ;  /* 0x0000000922237c20 */ /* 0x000fe20008400000 */
[----:B------:R-:W-:-:S03]  /*8090*/  PRMT R34, RZ, 0x7610, R34 ;  /* 0x00007610ff227816 */ /* 0x000fc60000000022 */
[----:B------:R-:W-:-:S05]  /*80a0*/  FFMA R35, R226, UR8, R35 ;  /* 0x00000008e2237c23 */ /* 0x000fca0008000023 */
[----:B------:R-:W-:-:S05]  /*80b0*/  F2FP.SATFINITE.E4M3.F32.PACK_AB_MERGE_C R35, RZ, R35, RZ ;  /* 0x00000023ff23723e */ /* 0x000fca00048070ff */
[----:B------:R1:W-:Y:S01]  /*80c0*/  @!P1 STG.E.U8 desc[UR36][R24.64], R35 ;  /* 0x0000002318009986 */ /* 0x0003e2000c101124 */
[----:B------:R-:W-:Y:S05]  /*80d0*/  @P0 BRA `(.L_x_43) ;  /* 0x0000000000040947 */ /* 0x000fea0003800000 */
[----:B------:R2:W5:Y:S02]  /*80e0*/  LDG.E.U8 R34, desc[UR36][R32.64+0x1] ;  /* 0x0000012420227981 */ /* 0x000564000c1e1100 */
.L_x_43:
[----:B------:R-:W-:Y:S05]  /*80f0*/  BSYNC B1 ;  /* 0x0000000000017941 */ /* 0x000fea0003800000 */
.L_x_42:
[----:B-----5:R-:W-:Y:S01]  /*8100*/  LOP3.LUT R34, R34, 0xff, RZ, 0xc0, !PT ;  /* 0x000000ff22227812 */ /* 0x020fe200078ec0ff */
[----:B------:R-:W-:Y:S01]  /*8110*/  BSSY B1, `(.L_x_44) ;  /* 0x0000013000017945 */ /* 0x000fe20003800000 */
[----:B------:R-:W-:Y:S02]  /*8120*/  IADD3 R37, P1, R45, 0x8, RZ ;  /* 0x000000082d257810 */ /* 0x000fe40007f3e0ff */
[----:B------:R-:W-:Y:S02]  /*8130*/  F2FP.F16.E4M3.UNPACK_B R34, R34 ;  /* 0x00000022ff22723e */ /* 0x000fe400020006ff */
[----:B------:R-:W-:Y:S01]  /*8140*/  ISETP.GE.AND P2, PT, R44, 0x9, PT ;  /* 0x000000092c00780c */ /* 0x000fe20003f46270 */
[----:B-1----:R-:W-:Y:S02]  /*8150*/  IMAD.X R35, RZ, RZ, R39, P1 ;  /* 0x000000ffff237224 */ /* 0x002fe400008e0627 */
[----:B------:R-:W-:Y:S01]  /*8160*/  HADD2.F32 R34, -RZ, R34.H0_H0 ;  /* 0x20000022ff227230 */ /* 0x000fe20000004100 */
[----:B------:R-:W-:Y:S01]  /*8170*/  ISETP.LT.OR P5, PT, R43, 0x1, !P2 ;  /* 0x000000012b00780c */ /* 0x000fe200057a1670 */
[----:B------:R-:W-:-:S03]  /*8180*/  IMAD R46, R35, UR12, RZ ;  /* 0x0000000c232e7c24 */ /* 0x000fc6000f8e02ff */
[----:B------:R-:W-:Y:S01]  /*8190*/  FMUL R36, R34, UR9 ;  /* 0x0000000922247c20 */ /* 0x000fe20008400000 */
[----:B------:R-:W-:-:S04]  /*81a0*/  IMAD.WIDE.U32 R34, R37, UR12, R40 ;  /* 0x0000000c25227c25 */ /* 0x000fc8000f8e0028 */
[----:B------:R-:W-:Y:S01]  /*81b0*/  FFMA R36, R225, UR8, R36 ;  /* 0x00000008e1247c23 */ /* 0x000fe20008000024 */
[----:B------:R-:W-:Y:S01]  /*81c0*/  IMAD R37, R37, UR13, R46 ;  /* 0x0000000d25257c24 */ /* 0x000fe2000f8e022e */
[----:B------:R-:W-:-:S03]  /*81d0*/  IADD3 R34, P1, R34, UR14, RZ ;  /* 0x0000000e22227c10 */ /* 0x000fc6000ff3e0ff */
[----:B------:R-:W-:Y:S02]  /*81e0*/  F2FP.SATFINITE.E4M3.F32.PACK_AB_MERGE_C R47, RZ, R36, RZ ;  /* 0x00000024ff2f723e */ /* 0x000fe400048070ff */
[----:B------:R-:W-:Y:S02]  /*81f0*/  IADD3.X R35, R35, UR15, R37, P1, !PT ;  /* 0x0000000f23237c10 */ /* 0x000fe40008ffe425 */
[----:B------:R-:W-:Y:S01]  /*8200*/  PRMT R36, RZ, 0x7610, R36 ;  /* 0x00007610ff247816 */ /* 0x000fe20000000024 */
[----:B------:R1:W-:Y:S01]  /*8210*/  @!P0 STG.E.U8 desc[UR36][R24.64+0x1], R47 ;  /* 0x0000012f18008986 */ /* 0x0003e2000c101124 */
[----:B------:R-:W-:Y:S05]  /*8220*/  @P5 BRA `(.L_x_45) ;  /* 0x0000000000045947 */ /* 0x000fea0003800000 */
[----:B------:R3:W5:Y:S02]  /*8230*/  LDG.E.U8 R36, desc[UR36][R34.64] ;  /* 0x0000002422247981 */ /* 0x000764000c1e1100 */
.L_x_45:
[----:B------:R-:W-:Y:S05]  /*8240*/  BSYNC B1 ;  /* 0x0000000000017941 */ /* 0x000fea0003800000 */
.L_x_44:
        /* <DEDUP_REMOVED lines=12> */
.L_x_47:
[----:B------:R-:W-:Y:S05]  /*8310*/  BSYNC B1 ;  /* 0x0000000000017941 */ /* 0x000fea0003800000 */
.L_x_46:
[----:B-----5:R-:W-:Y:S01]  /*8320*/  LOP3.LUT R36, R36, 0xff, RZ, 0xc0, !PT ;  /* 0x000000ff24247812 */ /* 0x020fe200078ec0ff */
[----:B------:R-:W-:Y:S01]  /*8330*/  BSSY B1, `(.L_x_48) ;  /* 0x000000b000017945 */ /* 0x000fe20003800000 */
[----:B------:R-:W-:Y:S02]  /*8340*/  ISETP.LT.OR P1, PT, R43, 0x9, !P3 ;  /* 0x000000092b00780c */ /* 0x000fe40005f21670 */
[----:B------:R-:W-:-:S05]  /*8350*/  F2FP.F16.E4M3.UNPACK_B R36, R36 ;  /* 0x00000024ff24723e */ /* 0x000fca00020006ff */
[----:B------:R-:W-:-:S05]  /*8360*/  HADD2.F32 R36, -RZ, R36.H0_H0 ;  /* 0x20000024ff247230 */ /* 0x000fca0000004100 */
[----:B------:R-:W-:-:S04]  /*8370*/  FMUL R36, R36, UR9 ;  /* 0x0000000924247c20 */ /* 0x000fc80008400000 */
[----:B------:R-:W-:-:S05]  /*8380*/  FFMA R36, R223, UR8, R36 ;  /* 0x00000008df247c23 */ /* 0x000fca0008000024 */
[----:B----4-:R-:W-:Y:S02]  /*8390*/  F2FP.SATFINITE.E4M3.F32.PACK_AB_MERGE_C R37, RZ, R36, RZ ;  /* 0x00000024ff25723e */ /* 0x010fe400048070ff */
[----:B------:R-:W-:-:S03]  /*83a0*/  PRMT R36, RZ, 0x7610, R36 ;  /* 0x00007610ff247816 */ /* 0x000fc60000000024 */
[----:B------:R4:W-:Y:S01]  /*83b0*/  @!P0 STG.E.U8 desc[UR36][R26.64+0x1], R37 ;  /* 0x000001251a008986 */ /* 0x0009e2000c101124 */
[----:B------:R-:W-:Y:S05]  /*83c0*/  @P1 BRA `(.L_x_49) ;  /* 0x0000000000041947 */ /* 0x000fea0003800000 */
[----:B------:R0:W5:Y:S02]  /*83d0*/  LDG.E.U8 R36, desc[UR36][R32.64+0x8] ;  /* 0x0000082420247981 */ /* 0x000164000c1e1100 */
.L_x_49:
[----:B------:R-:W-:Y:S05]  /*83e0*/  BSYNC B1 ;  /* 0x0000000000017941 */ /* 0x000fea0003800000 */
.L_x_48:
[----:B-----5:R-:W-:Y:S01]  /*83f0*/  LOP3.LUT R36, R36, 0xff, RZ, 0xc0, !PT ;  /* 0x000000ff24247812 */ /* 0x020fe200078ec0ff */
[----:B------:R-:W-:Y:S01]  /*8400*/  BSSY B1, `(.L_x_50) ;  /* 0x000000b000017945 */ /* 0x000fe20003800000 */
[----:B------:R-:W-:Y:S02]  /*8410*/  ISETP.LT.OR P0, PT, R43, 0xa, !P3 ;  /* 0x0000000a2b00780c */ /* 0x000fe40005f01670 */
[----:B------:R-:W-:-:S05]  /*8420*/  F2FP.F16.E4M3.UNPACK_B R36, R36 ;  /* 0x00000024ff24723e */ /* 0x000fca00020006ff */
[----:B------:R-:W-:-:S05]  /*8430*/  HADD2.F32 R36, -RZ, R36.H0_H0 ;  /* 0x20000024ff247230 */ /* 0x000fca0000004100 */
[----:B----4-:R-:W-:Y:S01]  /*8440*/  FMUL R37, R36, UR9 ;  /* 0x0000000924257c20 */ /* 0x010fe20008400000 */
[----:B------:R-:W-:-:S03]  /*8450*/  PRMT R36, RZ, 0x7610, R36 ;  /* 0x00007610ff247816 */ /* 0x000fc60000000024 */
[----:B------:R-:W-:-:S05]  /*8460*/  FFMA R37, R222, UR8, R37 ;  /* 0x00000008de257c23 */ /* 0x000fca0008000025 */
[----:B------:R-:W-:-:S05]  /*8470*/  F2FP.SATFINITE.E4M3.F32.PACK_AB_MERGE_C R37, RZ, R37, RZ ;  /* 0x00000025ff25723e */ /* 0x000fca00048070ff */
[----:B------:R4:W-:Y:S01]  /*8480*/  @!P1 STG.E.U8 desc[UR36][R24.64+0x8], R37 ;  /* 0x0000082518009986 */ /* 0x0009e2000c101124 */
[----:B------:R-:W-:Y:S05]  /*8490*/  @P0 BRA `(.L_x_51) ;  /* 0x0000000000040947 */ /* 0x000fea0003800000 */
[----:B------:R0:W5:Y:S02]  /*84a0*/  LDG.E.U8 R36, desc[UR36][R32.64+0x9] ;  /* 0x0000092420247981 */ /* 0x000164000c1e1100 */
.L_x_51:
[----:B------:R-:W-:Y:S05]  /*84b0*/  BSYNC B1 ;  /* 0x0000000000017941 */ /* 0x000fea0003800000 */
.L_x_50:
        /* <DEDUP_REMOVED lines=12> */
.L_x_53:
[----:B------:R-:W-:Y:S05]  /*8580*/  BSYNC B1 ;  /* 0x0000000000017941 */ /* 0x000fea0003800000 */
.L_x_52:
        /* <DEDUP_REMOVED lines=12> */
.L_x_55:
[----:B------:R-:W-:Y:S05]  /*8650*/  BSYNC B1 ;  /* 0x0000000000017941 */ /* 0x000fea0003800000 */
.L_x_54:
        /* <DEDUP_REMOVED lines=12> */
.L_x_57:
[----:B------:R-:W-:Y:S05]  /*8720*/  BSYNC B1 ;  /* 0x0000000000017941 */ /* 0x000fea0003800000 */
.L_x_56:
        /* <DEDUP_REMOVED lines=12> */
.L_x_59:
[----:B------:R-:W-:Y:S05]  /*87f0*/  BSYNC B1 ;  /* 0x0000000000017941 */ /* 0x000fea0003800000 */
.L_x_58:
        /* <DEDUP_REMOVED lines=12> */
.L_x_61:
[----:B------:R-:W-:Y:S05]  /*88c0*/  BSYNC B1 ;  /* 0x0000000000017941 */ /* 0x000fea0003800000 */
.L_x_60:
        /* <DEDUP_REMOVED lines=12> */
.L_x_63:
[----:B------:R-:W-:Y:S05]  /*8990*/  BSYNC B1 ;  /* 0x0000000000017941 */ /* 0x000fea0003800000 */
.L_x_62:
        /* <DEDUP_REMOVED lines=12> */
.L_x_65:
[----:B------:R-:W-:Y:S05]  /*8a60*/  BSYNC B1 ;  /* 0x0000000000017941 */ /* 0x000fea0003800000 */
.L_x_64:
        /* <DEDUP_REMOVED lines=12> */
.L_x_67:
[----:B------:R-:W-:Y:S05]  /*8b30*/  BSYNC B1 ;  /* 0x0000000000017941 */ /* 0x000fea0003800000 */
.L_x_66:
        /* <DEDUP_REMOVED lines=12> */
.L_x_69:
[----:B------:R-:W-:Y:S05]  /*8c00*/  BSYNC B1 ;  /* 0x0000000000017941 */ /* 0x000fea0003800000 */
.L_x_68:
        /* <DEDUP_REMOVED lines=12> */
.L_x_71:
[----:B------:R-:W-:Y:S05]  /*8cd0*/  BSYNC B1 ;  /* 0x0000000000017941 */ /* 0x000fea0003800000 */
.L_x_70:
[----:B-----5:R-:W-:Y:S01]  /*8ce0*/  LOP3.LUT R36, R36, 0xff, RZ, 0xc0, !PT ;  /* 0x000000ff24247812 */ /* 0x020fe200078ec0ff */
[----:B------:R-:W-:Y:S01]  /*8cf0*/  BSSY B1, `(.L_x_72) ;  /* 0x0000013000017945 */ /* 0x000fe20003800000 */
[----:B-1----:R-:W-:Y:S02]  /*8d00*/  IADD3 R47, P0, R45, 0x80, RZ ;  /* 0x000000802d2f7810 */ /* 0x002fe40007f1e0ff */
[----:B------:R-:W-:Y:S02]  /*8d10*/  F2FP.F16.E4M3.UNPACK_B R36, R36 ;  /* 0x00000024ff24723e */ /* 0x000fe400020006ff */
[----:B------:R-:W-:Y:S01]  /*8d20*/  ISETP.GE.AND P1, PT, R44, 0x81, PT ;  /* 0x000000812c00780c */ /* 0x000fe20003f26270 */
[----:B----4-:R-:W-:Y:S02]  /*8d30*/  IMAD.X R37, RZ, RZ, R39, P0 ;  /* 0x000000ffff257224 */ /* 0x010fe400000e0627 */
        /* <DEDUP_REMOVED lines=14> */
.L_x_73:
[----:B------:R-:W-:Y:S05]  /*8e20*/  BSYNC B1 ;  /* 0x0000000000017941 */ /* 0x000fea0003800000 */
.L_x_72:
        /* <DEDUP_REMOVED lines=12> */
.L_x_75:
[----:B------:R-:W-:Y:S05]  /*8ef0*/  BSYNC B1 ;  /* 0x0000000000017941 */ /* 0x000fea0003800000 */
.L_x_74:
[----:B-----5:R-:W-:Y:S01]  /*8f00*/  LOP3.LUT R46, R46, 0xff, RZ, 0xc0, !PT ;  /* 0x000000ff2e2e7812 */ /* 0x020fe200078ec0ff */
[----:B------:R-:W-:Y:S01]  /*8f10*/  BSSY B1, `(.L_x_76) ;  /* 0x0000013000017945 */ /* 0x000fe20003800000 */
[----:B------:R-:W-:Y:S02]  /*8f20*/  IADD3 R45, P0, R45, 0x88, RZ ;  /* 0x000000882d2d7810 */ /* 0x000fe40007f1e0ff */
[----:B------:R-:W-:-:S03]  /*8f30*/  F2FP.F16.E4M3.UNPACK_B R46, R46 ;  /* 0x0000002eff2e723e */ /* 0x000fc600020006ff */
[----:B------:R-:W-:Y:S01]  /*8f40*/  IMAD.X R38, RZ, RZ, R39, P0 ;  /* 0x000000ffff267224 */ /* 0x000fe200000e0627 */
[----:B------:R-:W-:Y:S01]  /*8f50*/  ISETP.GE.AND P0, PT, R44, 0x89, PT ;  /* 0x000000892c00780c */ /* 0x000fe20003f06270 */
[----:B------:R-:W-:Y:S02]  /*8f60*/  HADD2.F32 R46, -RZ, R46.H0_H0 ;  /* 0x2000002eff2e7230 */ /* 0x000fe40000004100 */
[----:B------:R-:W-:Y:S02]  /*8f70*/  IMAD R38, R38, UR12, RZ ;  /* 0x0000000c26267c24 */ /* 0x000fe4000f8e02ff */
[----:B------:R-:W-:-:S04]  /*8f80*/  IMAD.WIDE.U32 R40, R45, UR12, R40 ;  /* 0x0000000c2d287c25 */ /* 0x000fc8000f8e0028 */
[----:B------:R-:W-:Y:S01]  /*8f90*/  FMUL R46, R46, UR9 ;  /* 0x000000092e2e7c20 */ /* 0x000fe20008400000 */
[----:B------:R-:W-:-:S03]  /*8fa0*/  IMAD R45, R45, UR13, R38 ;  /* 0x0000000d2d2d7c24 */ /* 0x000fc6000f8e0226 */
[----:B------:R-:W-:Y:S01]  /*8fb0*/  FFMA R46, R209, UR8, R46 ;  /* 0x00000008d12e7c23 */ /* 0x000fe2000800002e */
[----:B------:R-:W-:Y:S02]  /*8fc0*/  IADD3 R38, P6, R40, UR14, RZ ;  /* 0x0000000e28267c10 */ /* 0x000fe4000ffde0ff */
[----:B------:R-:W-:Y:S02]  /*8fd0*/  PRMT R40, RZ, 0x7610, R40 ;  /* 0x00007610ff287816 */ /* 0x000fe40000000028 */
[----:B0-----:R-:W-:Y:S02]  /*8fe0*/  F2FP.SATFINITE.E4M3.F32.PACK_AB_MERGE_C R47, RZ, R46, RZ ;  /* 0x0000002eff2f723e */ /* 0x001fe400048070ff */
[----:B------:R-:W-:-:S03]  /*8ff0*/  IADD3.X R39, R41, UR15, R45, P6, !PT ;  /* 0x0000000f29277c10 */ /* 0x000fc6000b7fe42d */
[----:B------:R0:W-:Y:S01]  /*9000*/  @!P5 STG.E.U8 desc[UR36][R28.64+0x1], R47 ;  /* 0x0000012f1c00d986 */ /* 0x0001e2000c101124 */
[----:B------:R-:W-:-:S13]  /*9010*/  ISETP.LT.OR P5, PT, R43, 0x1, !P0 ;  /* 0x000000012b00780c */ /* 0x000fda00047a1670 */
[----:B0-----:R-:W-:Y:S05]  /*9020*/  @P5 BRA `(.L_x_77) ;  /* 0x0000000000045947 */ /* 0x001fea0003800000 */
[----:B------:R0:W5:Y:S02]  /*9030*/  LDG.E.U8 R40, desc[UR36][R38.64] ;  /* 0x0000002426287981 */ /* 0x000164000c1e1100 */
.L_x_77:
[----:B------:R-:W-:Y:S05]  /*9040*/  BSYNC B1 ;  /* 0x0000000000017941 */ /* 0x000fea0003800000 */
.L_x_76:
        /* <DEDUP_REMOVED lines=12> */
.L_x_79:
[----:B------:R-:W-:Y:S05]  /*9110*/  BSYNC B1 ;  /* 0x0000000000017941 */ /* 0x000fea0003800000 */
.L_x_78:
[----:B-----5:R-:W-:Y:S01]  /*9120*/  LOP3.LUT R40, R40, 0xff, RZ, 0xc0, !PT ;  /* 0x000000ff28287812 */ /* 0x020fe200078ec0ff */
[----:B------:R-:W-:Y:S01]  /*9130*/  BSSY B1, `(.L_x_80) ;  /* 0x000000b000017945 */ /* 0x000fe20003800000 */
[----:B------:R-:W-:Y:S02]  /*9140*/  ISETP.LT.OR P5, PT, R43, 0x9, !P1 ;  /* 0x000000092b00780c */ /* 0x000fe40004fa1670 */
[----:B------:R-:W-:-:S05]  /*9150*/  F2FP.F16.E4M3.UNPACK_B R40, R40 ;  /* 0x00000028ff28723e */ /* 0x000fca00020006ff */
[----:B------:R-:W-:-:S05]  /*9160*/  HADD2.F32 R40, -RZ, R40.H0_H0 ;  /* 0x20000028ff287230 */ /* 0x000fca0000004100 */
[----:B------:R-:W-:-:S04]  /*9170*/  FMUL R40, R40, UR9 ;  /* 0x0000000928287c20 */ /* 0x000fc80008400000 */
[----:B------:R-:W-:-:S05]  /*9180*/  FFMA R40, R207, UR8, R40 ;  /* 0x00000008cf287c23 */ /* 0x000fca0008000028 */
[----:B0-----:R-:W-:Y:S02]  /*9190*/  F2FP.SATFINITE.E4M3.F32.PACK_AB_MERGE_C R41, RZ, R40, RZ ;  /* 0x00000028ff29723e */ /* 0x001fe400048070ff */
[----:B------:R-:W-:-:S03]  /*91a0*/  PRMT R40, RZ, 0x7610, R40 ;  /* 0x00007610ff287816 */ /* 0x000fc60000000028 */
[----:B------:R0:W-:Y:S01]  /*91b0*/  @!P6 STG.E.U8 desc[UR36][R30.64+0x1], R41 ;  /* 0x000001291e00e986 */ /* 0x0001e2000c101124 */
[----:B------:R-:W-:Y:S05]  /*91c0*/  @P5 BRA `(.L_x_81) ;  /* 0x0000000000045947 */ /* 0x000fea0003800000 */
[----:B------:R0:W5:Y:S02]  /*91d0*/  LDG.E.U8 R40, desc[UR36][R36.64+0x8] ;  /* 0x0000082424287981 */ /* 0x000164000c1e1100 */
.L_x_81:
[----:B------:R-:W-:Y:S05]  /*91e0*/  BSYNC B1 ;  /* 0x0000000000017941 */ /* 0x000fea0003800000 */
.L_x_80:
[----:B-----5:R-:W-:Y:S01]  /*91f0*/  LOP3.LUT R40, R40, 0xff, RZ, 0xc0, !PT ;  /* 0x000000ff28287812 */ /* 0x020fe200078ec0ff */
[----:B------:R-:W-:Y:S01]  /*9200*/  BSSY B1, `(.L_x_82) ;  /* 0x000000b000017945 */ /* 0x000fe20003800000 */
[----:B------:R-:W-:Y:S02]  /*9210*/  ISETP.LT.OR P6, PT, R43, 0xa, !P1 ;  /* 0x0000000a2b00780c */ /* 0x000fe40004fc1670 */
[----:B------:R-:W-:-:S05]  /*9220*/  F2FP.F16.E4M3.UNPACK_B R40, R40 ;  /* 0x00000028ff28723e */ /* 0x000fca00020006ff */
[----:B------:R-:W-:-:S05]  /*9230*/  HADD2.F32 R40, -RZ, R40.H0_H0 ;  /* 0x20000028ff287230 */ /* 0x000fca0000004100 */
[----:B0-----:R-:W-:Y:S01]  /*9240*/  FMUL R41, R40, UR9 ;  /* 0x0000000928297c20 */ /* 0x001fe20008400000 */
[----:B------:R-:W-:-:S03]  /*9250*/  PRMT R40, RZ, 0x7610, R40 ;  /* 0x00007610ff287816 */ /* 0x000fc60000000028 */
[----:B------:R-:W-:-:S05]  /*9260*/  FFMA R41, R206, UR8, R41 ;  /* 0x00000008ce297c23 */ /* 0x000fca0008000029 */
[----:B------:R-:W-:-:S05]  /*9270*/  F2FP.SATFINITE.E4M3.F32.PACK_AB_MERGE_C R41, RZ, R41, RZ ;  /* 0x00000029ff29723e */ /* 0x000fca00048070ff */
[----:B------:R0:W-:Y:S01]  /*9280*/  @!P5 STG.E.U8 desc[UR36][R28.64+0x8], R41 ;  /* 0x000008291c00d986 */ /* 0x0001e2000c101124 */
[----:B------:R-:W-:Y:S05]  /*9290*/  @P6 BRA `(.L_x_83) ;  /* 0x0000000000046947 */ /* 0x000fea0003800000 */
[----:B------:R0:W5:Y:S02]  /*92a0*/  LDG.E.U8 R40, desc[UR36][R36.64+0x9] ;  /* 0x0000092424287981 */ /* 0x000164000c1e1100 */
.L_x_83:
[----:B------:R-:W-:Y:S05]  /*92b0*/  BSYNC B1 ;  /* 0x0000000000017941 */ /* 0x000fea0003800000 */
.L_x_82:
        /* <DEDUP_REMOVED lines=12> */
.L_x_85:
[----:B------:R-:W-:Y:S05]  /*9380*/  BSYNC B1 ;  /* 0x0000000000017941 */ /* 0x000fea0003800000 */
.L_x_84:
        /* <DEDUP_REMOVED lines=12> */
.L_x_87:
[----:B------:R-:W-:Y:S05]  /*9450*/  BSYNC B1 ;  /* 0x0000000000017941 */ /* 0x000fea0003800000 */
.L_x_86:
        /* <DEDUP_REMOVED lines=12> */
.L_x_89:
[----:B------:R-:W-:Y:S05]  /*9520*/  BSYNC B1 ;  /* 0x0000000000017941 */ /* 0x000fea0003800000 */
.L_x_88:
        /* <DEDUP_REMOVED lines=12> */
.L_x_91:
[----:B------:R-:W-:Y:S05]  /*95f0*/  BSYNC B1 ;  /* 0x0000000000017941 */ /* 0x000fea0003800000 */
.L_x_90:
        /* <DEDUP_REMOVED lines=12> */
.L_x_93:
[----:B------:R-:W-:Y:S05]  /*96c0*/  BSYNC B1 ;  /* 0x0000000000017941 */ /* 0x000fea0003800000 */
.L_x_92:
        /* <DEDUP_REMOVED lines=12> */
.L_x_95:
[----:B------:R-:W-:Y:S05]  /*9790*/  BSYNC B1 ;  /* 0x0000000000017941 */ /* 0x000fea0003800000 */
.L_x_94:
        /* <DEDUP_REMOVED lines=12> */
.L_x_97:
[----:B------:R-:W-:Y:S05]  /*9860*/  BSYNC B1 ;  /* 0x0000000000017941 */ /* 0x000fea0003800000 */
.L_x_96:
        /* <DEDUP_REMOVED lines=12> */
.L_x_99:
[----:B------:R-:W-:Y:S05]  /*9930*/  BSYNC B1 ;  /* 0x0000000000017941 */ /* 0x000fea0003800000 */
.L_x_98:
        /* <DEDUP_REMOVED lines=12> */
.L_x_101:
[----:B------:R-:W-:Y:S05]  /*9a00*/  BSYNC B1 ;  /* 0x0000000000017941 */ /* 0x000fea0003800000 */
.L_x_100:
        /* <DEDUP_REMOVED lines=12> */
.L_x_103:
[----:B------:R-:W-:Y:S05]  /*9ad0*/  BSYNC B1 ;  /* 0x0000000000017941 */ /* 0x000fea0003800000 */
.L_x_102:
        /* <DEDUP_REMOVED lines=12> */
.L_x_105:
[----:B------:R-:W-:Y:S05]  /*9ba0*/  BSYNC B1 ;  /* 0x0000000000017941 */ /* 0x000fea0003800000 */
.L_x_104:
        /* <DEDUP_REMOVED lines=12> */
.L_x_107:
[----:B------:R-:W-:Y:S05]  /*9c70*/  BSYNC B1 ;  /* 0x0000000000017941 */ /* 0x000fea0003800000 */
.L_x_106:
        /* <DEDUP_REMOVED lines=12> */
.L_x_109:
[----:B------:R-:W-:Y:S05]  /*9d40*/  BSYNC B1 ;  /* 0x0000000000017941 */ /* 0x000fea0003800000 */
.L_x_108:
        /* <DEDUP_REMOVED lines=12> */
.L_x_111:
[----:B------:R-:W-:Y:S05]  /*9e10*/  BSYNC B1 ;  /* 0x0000000000017941 */ /* 0x000fea0003800000 */
.L_x_110:
        /* <DEDUP_REMOVED lines=12> */
.L_x_113:
[----:B------:R-:W-:Y:S05]  /*9ee0*/  BSYNC B1 ;  /* 0x0000000000017941 */ /* 0x000fea0003800000 */
.L_x_112:
        /* <DEDUP_REMOVED lines=12> */
.L_x_115:
[----:B------:R-:W-:Y:S05]  /*9fb0*/  BSYNC B1 ;  /* 0x0000000000017941 */ /* 0x000fea0003800000 */
.L_x_114:
        /* <DEDUP_REMOVED lines=12> */
.L_x_117:
[----:B------:R-:W-:Y:S05]  /*a080*/  BSYNC B1 ;  /* 0x0000000000017941 */ /* 0x000fea0003800000 */
.L_x_116:
        /* <DEDUP_REMOVED lines=12> */
.L_x_119:
[----:B------:R-:W-:Y:S05]  /*a150*/  BSYNC B1 ;  /* 0x0000000000017941 */ /* 0x000fea0003800000 */
.L_x_118:
        /* <DEDUP_REMOVED lines=12> */
.L_x_121:
[----:B------:R-:W-:Y:S05]  /*a220*/  BSYNC B1 ;  /* 0x0000000000017941 */ /* 0x000fea0003800000 */
.L_x_120:
        /* <DEDUP_REMOVED lines=12> */
.L_x_123:
[----:B------:R-:W-:Y:S05]  /*a2f0*/  BSYNC B1 ;  /* 0x0000000000017941 */ /* 0x000fea0003800000 */
.L_x_122:
        /* <DEDUP_REMOVED lines=12> */
.L_x_125:
[----:B------:R-:W-:Y:S05]  /*a3c0*/  BSYNC B1 ;  /* 0x0000000000017941 */ /* 0x000fea0003800000 */
.L_x_124:
        /* <DEDUP_REMOVED lines=12> */
.L_x_127:
[----:B------:R-:W-:Y:S05]  /*a490*/  BSYNC B1 ;  /* 0x0000000000017941 */ /* 0x000fea0003800000 */
.L_x_126:
[----:B-----5:R-:W-:Y:S01]  /*a4a0*/  LOP3.LUT R40, R40, 0xff, RZ, 0xc0, !PT ;  /* 0x000000ff28287812 */ /* 0x020fe200078ec0ff */
[----:B------:R-:W-:Y:S01]  /*a4b0*/  BSSY B1, `(.L_x_128) ;  /* 0x000000b000017945 */ /* 0x000fe20003800000 */
[----:B------:R-:W-:Y:S02]  /*a4c0*/  ISETP.LT.OR P5, PT, R43, 0x39, !P3 ;  /* 0x000000392b00780c */ /* 0x000fe40005fa1670 */
[----:B------:R-:W-:-:S05]  /*a4d0*/  F2FP.F16.E4M3.UNPACK_B R40, R40 ;  /* 0x00000028ff28723e */ /* 0x000fca00020006ff */
[----:B------:R-:W-:-:S05]  /*a4e0*/  HADD2.F32 R40, -RZ, R40.H0_H0 ;  /* 0x20000028ff287230 */ /* 0x000fca0000004100 */
[----:B------:R-:W-:-:S04]  /*a4f0*/  FMUL R40, R40, UR9 ;  /* 0x0000000928287c20 */ /* 0x000fc80008400000 */
[----:B------:R-:W-:Y:S01]  /*a500*/  FFMA R40, R23, UR8, R40 ;  /* 0x0000000817287c23 */ /* 0x000fe20008000028 */
[----:B------:R-:W-:-:S04]  /*a510*/  PRMT R23, RZ, 0x7610, R23 ;  /* 0x00007610ff177816 */ /* 0x000fc80000000017 */
[----:B0-----:R-:W-:-:S05]  /*a520*/  F2FP.SATFINITE.E4M3.F32.PACK_AB_MERGE_C R41, RZ, R40, RZ ;  /* 0x00000028ff29723e */ /* 0x001fca00048070ff */
[----:B------:R0:W-:Y:S01]  /*a530*/  @!P6 STG.E.U8 desc[UR36][R26.64+0x31], R41 ;  /* 0x000031291a00e986 */ /* 0x0001e2000c101124 */
[----:B------:R-:W-:Y:S05]  /*a540*/  @P5 BRA `(.L_x_129) ;  /* 0x0000000000045947 */ /* 0x000fea0003800000 */
[----:B------:R0:W5:Y:S02]  /*a550*/  LDG.E.U8 R23, desc[UR36][R32.64+0x38] ;  /* 0x0000382420177981 */ /* 0x000164000c1e1100 */
.L_x_129:
[----:B------:R-:W-:Y:S05]  /*a560*/  BSYNC B1 ;  /* 0x0000000000017941 */ /* 0x000fea0003800000 */
.L_x_128:
        /* <DEDUP_REMOVED lines=8> */
[----:B------:R-:W-:-:S05]  /*a5f0*/  F2FP.SATFINITE.E4M3.F32.PACK_AB_MERGE_C R23, RZ, R23, RZ ;  /* 0x00000017ff17723e */ /* 0x000fca00048070ff */
[----:B------:R0:W-:Y:S01]  /*a600*/  @!P5 STG.E.U8 desc[UR36][R24.64+0x38], R23 ;  /* 0x000038171800d986 */ /* 0x0001e2000c101124 */
[----:B------:R-:W-:Y:S05]  /*a610*/  @P6 BRA `(.L_x_131) ;  /* 0x0000000000046947 */ /* 0x000fea0003800000 */
[----:B------:R0:W5:Y:S02]  /*a620*/  LDG.E.U8 R22, desc[UR36][R32.64+0x39] ;  /* 0x0000392420167981 */ /* 0x000164000c1e1100 */
.L_x_131:
[----:B------:R-:W-:Y:S05]  /*a630*/  BSYNC B1 ;  /* 0x0000000000017941 */ /* 0x000fea0003800000 */
.L_x_130:
        /* <DEDUP_REMOVED lines=12> */
.L_x_133:
[----:B------:R-:W-:Y:S05]  /*a700*/  BSYNC B1 ;  /* 0x0000000000017941 */ /* 0x000fea0003800000 */
.L_x_132:
        /* <DEDUP_REMOVED lines=12> */
.L_x_135:
[----:B------:R-:W-:Y:S05]  /*a7d0*/  BSYNC B1 ;  /* 0x0000000000017941 */ /* 0x000fea0003800000 */
.L_x_134:
        /* <DEDUP_REMOVED lines=12> */
.L_x_137:
[----:B------:R-:W-:Y:S05]  /*a8a0*/  BSYNC B1 ;  /* 0x0000000000017941 */ /* 0x000fea0003800000 */
.L_x_136:
        /* <DEDUP_REMOVED lines=12> */
.L_x_139:
[----:B------:R-:W-:Y:S05]  /*a970*/  BSYNC B1 ;  /* 0x0000000000017941 */ /* 0x000fea0003800000 */
.L_x_138:
        /* <DEDUP_REMOVED lines=12> */
.L_x_141:
[----:B------:R-:W-:Y:S05]  /*aa40*/  BSYNC B1 ;  /* 0x0000000000017941 */ /* 0x000fea0003800000 */
.L_x_140:
        /* <DEDUP_REMOVED lines=12> */
.L_x_143:
[----:B------:R-:W-:Y:S05]  /*ab10*/  BSYNC B1 ;  /* 0x0000000000017941 */ /* 0x000fea0003800000 */
.L_x_142:
        /* <DEDUP_REMOVED lines=12> */
.L_x_145:
[----:B------:R-:W-:Y:S05]  /*abe0*/  BSYNC B1 ;  /* 0x0000000000017941 */ /* 0x000fea0003800000 */
.L_x_144:
        /* <DEDUP_REMOVED lines=12> */
.L_x_147:
[----:B------:R-:W-:Y:S05]  /*acb0*/  BSYNC B1 ;  /* 0x0000000000017941 */ /* 0x000fea0003800000 */
.L_x_146:
        /* <DEDUP_REMOVED lines=12> */
.L_x_149:
[----:B------:R-:W-:Y:S05]  /*ad80*/  BSYNC B1 ;  /* 0x0000000000017941 */ /* 0x000fea0003800000 */
.L_x_148:
        /* <DEDUP_REMOVED lines=12> */
.L_x_151:
[----:B------:R-:W-:Y:S05]  /*ae50*/  BSYNC B1 ;  /* 0x0000000000017941 */ /* 0x000fea0003800000 */
.L_x_150:
        /* <DEDUP_REMOVED lines=12> */
.L_x_153:
[----:B------:R-:W-:Y:S05]  /*af20*/  BSYNC B1 ;  /* 0x0000000000017941 */ /* 0x000fea0003800000 */
.L_x_152:
        /* <DEDUP_REMOVED lines=12> */
.L_x_155:
[----:B------:R-:W-:Y:S05]  /*aff0*/  BSYNC B1 ;  /* 0x0000000000017941 */ /* 0x000fea0003800000 */
.L_x_154:
        /* <DEDUP_REMOVED lines=12> */
.L_x_157:
[----:B------:R-:W-:Y:S05]  /*b0c0*/  BSYNC B1 ;  /* 0x0000000000017941 */ /* 0x000fea0003800000 */
.L_x_156:
        /* <DEDUP_REMOVED lines=12> */
.L_x_159:
[----:B------:R-:W-:Y:S05]  /*b190*/  BSYNC B1 ;  /* 0x0000000000017941 */ /* 0x000fea0003800000 */
.L_x_158:
        /* <DEDUP_REMOVED lines=12> */
.L_x_161:
[----:B------:R-:W-:Y:S05]  /*b260*/  BSYNC B1 ;  /* 0x0000000000017941 */ /* 0x000fea0003800000 */
.L_x_160:
        /* <DEDUP_REMOVED lines=12> */
.L_x_163:
[----:B------:R-:W-:Y:S05]  /*b330*/  BSYNC B1 ;  /* 0x0000000000017941 */ /* 0x000fea0003800000 */
.L_x_162:
        /* <DEDUP_REMOVED lines=12> */
.L_x_165:
[----:B------:R-:W-:Y:S05]  /*b400*/  BSYNC B1 ;  /* 0x0000000000017941 */ /* 0x000fea0003800000 */
.L_x_164:
        /* <DEDUP_REMOVED lines=12> */
.L_x_167:
[----:B------:R-:W-:Y:S05]  /*b4d0*/  BSYNC B1 ;  /* 0x0000000000017941 */ /* 0x000fea0003800000 */
.L_x_166:
        /* <DEDUP_REMOVED lines=12> */
.L_x_169:
[----:B------:R-:W-:Y:S05]  /*b5a0*/  BSYNC B1 ;  /* 0x0000000000017941 */ /* 0x000fea0003800000 */
.L_x_168:
        /* <DEDUP_REMOVED lines=12> */
.L_x_171:
[----:B------:R-:W-:Y:S05]  /*b670*/  BSYNC B1 ;  /* 0x0000000000017941 */ /* 0x000fea0003800000 */
.L_x_170:
[----:B-----5:R-:W-:Y:S01]  /*b680*/  LOP3.LUT R2, R2, 0xff, RZ, 0xc0, !PT ;  /* 0x000000ff02027812 */ /* 0x020fe200078ec0ff */
[----:B------:R-:W-:Y:S01]  /*b690*/  BSSY B1, `(.L_x_172) ;  /* 0x000000b000017945 */ /* 0x000fe20003800000 */
[----:B------:R-:W-:Y:S02]  /*b6a0*/  ISETP.LT.OR P5, PT, R43, 0x41, !P2 ;  /* 0x000000412b00780c */ /* 0x000fe400057a1670 */
[----:B------:R-:W-:-:S05]  /*b6b0*/  F2FP.F16.E4M3.UNPACK_B R2, R2 ;  /* 0x00000002ff02723e */ /* 0x000fca00020006ff */
[----:B------:R-:W-:-:S05]  /*b6c0*/  HADD2.F32 R2, -RZ, R2.H0_H0 ;  /* 0x20000002ff027230 */ /* 0x000fca0000004100 */
[----:B0-----:R-:W-:-:S04]  /*b6d0*/  FMUL R3, R2, UR9 ;  /* 0x0000000902037c20 */ /* 0x001fc80008400000 */
[----:B------:R-:W-:Y:S01]  /*b6e0*/  FFMA R3, R0, UR8, R3 ;  /* 0x0000000800037c23 */ /* 0x000fe20008000003 */
[----:B------:R-:W-:-:S04]  /*b6f0*/  PRMT R0, RZ, 0x7610, R0 ;  /* 0x00007610ff007816 */ /* 0x000fc80000000000 */
[----:B------:R-:W-:-:S05]  /*b700*/  F2FP.SATFINITE.E4M3.F32.PACK_AB_MERGE_C R3, RZ, R3, RZ ;  /* 0x00000003ff03723e */ /* 0x000fca00048070ff */
[----:B------:R0:W-:Y:S01]  /*b710*/  @!P6 STG.E.U8 desc[UR36][R24.64+0x41], R3 ;  /* 0x000041031800e986 */ /* 0x0001e2000c101124 */
[----:B------:R-:W-:Y:S05]  /*b720*/  @P5 BRA `(.L_x_173) ;  /* 0x0000000000045947 */ /* 0x000fea0003800000 */
[----:B------:R0:W5:Y:S02]  /*b730*/  LDG.E.U8 R0, desc[UR36][R34.64+0x40] ;  /* 0x0000402422007981 */ /* 0x000164000c1e1100 */
.L_x_173:
[----:B------:R-:W-:Y:S05]  /*b740*/  BSYNC B1 ;  /* 0x0000000000017941 */ /* 0x000fea0003800000 */
.L_x_172:
[----:B------:R-:W2:Y:S01]  /*b750*/  LDL.LU R2, [R1] ;  /* 0x0000000001027983 */ /* 0x000ea20000300800 */
[----:B-----5:R-:W-:Y:S01]  /*b760*/  LOP3.LUT R0, R0, 0xff, RZ, 0xc0, !PT ;  /* 0x000000ff00007812 */ /* 0x020fe200078ec0ff */
[----:B------:R-:W-:Y:S01]  /*b770*/  BSSY B1, `(.L_x_174) ;  /* 0x000000b000017945 */ /* 0x000fe20003800000 */
[----:B------:R-:W-:Y:S02]  /*b780*/  ISETP.LT.OR P6, PT, R43, 0x42, !P2 ;  /* 0x000000422b00780c */ /* 0x000fe400057c1670 */
[----:B------:R-:W-:-:S05]  /*b790*/  F2FP.F16.E4M3.UNPACK_B R0, R0 ;  /* 0x00000000ff00723e */ /* 0x000fca00020006ff */
[----:B------:R-:W-:-:S05]  /*b7a0*/  HADD2.F32 R0, -RZ, R0.H0_H0 ;  /* 0x20000000ff007230 */ /* 0x000fca0000004100 */
[----:B------:R-:W-:-:S04]  /*b7b0*/  FMUL R0, R0, UR9 ;  /* 0x0000000900007c20 */ /* 0x000fc80008400000 */
[----:B--2---:R-:W-:-:S05]  /*b7c0*/  FFMA R0, R2, UR8, R0 ;  /* 0x0000000802007c23 */ /* 0x004fca0008000000 */
[----:B0-----:R-:W-:Y:S02]  /*b7d0*/  F2FP.SATFINITE.E4M3.F32.PACK_AB_MERGE_C R3, RZ, R0, RZ ;  /* 0x00000000ff03723e */ /* 0x001fe400048070ff */
[----:B------:R-:W-:-:S03]  /*b7e0*/  PRMT R0, RZ, 0x7610, R0 ;  /* 0x00007610ff007816 */ /* 0x000fc60000000000 */
[----:B------:R0:W-:Y:S01]  /*b7f0*/  @!P5 STG.E.U8 desc[UR36][R26.64+0x40], R3 ;  /* 0x000040031a00d986 */ /* 0x0001e2000c101124 */
[----:B------:R-:W-:Y:S05]  /*b800*/  @P6 BRA `(.L_x_175) ;  /* 0x0000000000046947 */ /* 0x000fea0003800000 */
[----:B------:R2:W5:Y:S02]  /*b810*/  LDG.E.U8 R0, desc[UR36][R34.64+0x41] ;  /* 0x0000412422007981 */ /* 0x000564000c1e1100 */
.L_x_175:
[----:B------:R-:W-:Y:S05]  /*b820*/  BSYNC B1 ;  /* 0x0000000000017941 */ /* 0x000fea0003800000 */
.L_x_174:
[----:B------:R-:W3:Y:S01]  /*b830*/  LDL.LU R2, [R1+0x4] ;  /* 0x0000040001027983 */ /* 0x000ee20000300800 */
[----:B-----5:R-:W-:Y:S01]  /*b840*/  LOP3.LUT R0, R0, 0xff, RZ, 0xc0, !PT ;  /* 0x000000ff00007812 */ /* 0x020fe200078ec0ff */
[----:B------:R-:W-:Y:S01]  /*b850*/  BSSY B1, `(.L_x_176) ;  /* 0x000000b000017945 */ /* 0x000fe20003800000 */
[----:B------:R-:W-:Y:S02]  /*b860*/  ISETP.LT.OR P5, PT, R43, 0x49, !P3 ;  /* 0x000000492b00780c */ /* 0x000fe40005fa1670 */
[----:B------:R-:W-:-:S05]  /*b870*/  F2FP.F16.E4M3.UNPACK_B R0, R0 ;  /* 0x00000000ff00723e */ /* 0x000fca00020006ff */
[----:B------:R-:W-:-:S05]  /*b880*/  HADD2.F32 R0, -RZ, R0.H0_H0 ;  /* 0x20000000ff007230 */ /* 0x000fca0000004100 */
[----:B------:R-:W-:-:S04]  /*b890*/  FMUL R0, R0, UR9 ;  /* 0x0000000900007c20 */ /* 0x000fc80008400000 */
[----:B---3--:R-:W-:-:S05]  /*b8a0*/  FFMA R0, R2, UR8, R0 ;  /* 0x0000000802007c23 */ /* 0x008fca0008000000 */
[----:B0-----:R-:W-:Y:S02]  /*b8b0*/  F2FP.SATFINITE.E4M3.F32.PACK_AB_MERGE_C R3, RZ, R0, RZ ;  /* 0x00000000ff03723e */ /* 0x001fe400048070ff */
[----:B------:R-:W-:-:S03]  /*b8c0*/  PRMT R0, RZ, 0x7610, R0 ;  /* 0x00007610ff007816 */ /* 0x000fc60000000000 */
[----:B------:R0:W-:Y:S01]  /*b8d0*/  @!P6 STG.E.U8 desc[UR36][R26.64+0x41], R3 ;  /* 0x000041031a00e986 */ /* 0x0001e2000c101124 */
[----:B------:R-:W-:Y:S05]  /*b8e0*/  @P5 BRA `(.L_x_177) ;  /* 0x0000000000045947 */ /* 0x000fea0003800000 */
[----:B------:R3:W5:Y:S02]  /*b8f0*/  LDG.E.U8 R0, desc[UR36][R32.64+0x48] ;  /* 0x0000482420007981 */ /* 0x000764000c1e1100 */
.L_x_177:
[----:B------:R-:W-:Y:S05]  /*b900*/  BSYNC B1 ;  /* 0x0000000000017941 */ /* 0x000fea0003800000 */
.L_x_176:
[----:B------:R-:W2:Y:S01]  /*b910*/  LDL.LU R2, [R1+0x8] ;  /* 0x0000080001027983 */ /* 0x000ea20000300800 */
        /* <DEDUP_REMOVED lines=12> */
.L_x_179:
[----:B------:R-:W-:Y:S05]  /*b9e0*/  BSYNC B1 ;  /* 0x0000000000017941 */ /* 0x000fea0003800000 */
.L_x_178:
        /* <DEDUP_REMOVED lines=13> */
.L_x_181:
[----:B------:R-:W-:Y:S05]  /*bac0*/  BSYNC B1 ;  /* 0x0000000000017941 */ /* 0x000fea0003800000 */
.L_x_180:
        /* <DEDUP_REMOVED lines=13> */
.L_x_183:
[----:B------:R-:W-:Y:S05]  /*bba0*/  BSYNC B1 ;  /* 0x0000000000017941 */ /* 0x000fea0003800000 */
.L_x_182:
        /* <DEDUP_REMOVED lines=13> */
.L_x_185:
[----:B------:R-:W-:Y:S05]  /*bc80*/  BSYNC B1 ;  /* 0x0000000000017941 */ /* 0x000fea0003800000 */
.L_x_184:
        /* <DEDUP_REMOVED lines=13> */
.L_x_187:
[----:B------:R-:W-:Y:S05]  /*bd60*/  BSYNC B1 ;  /* 0x0000000000017941 */ /* 0x000fea0003800000 */
.L_x_186:
        /* <DEDUP_REMOVED lines=13> */
.L_x_189:
[----:B------:R-:W-:Y:S05]  /*be40*/  BSYNC B1 ;  /* 0x0000000000017941 */ /* 0x000fea0003800000 */
.L_x_188:
        /* <DEDUP_REMOVED lines=13> */
.L_x_191:
[----:B------:R-:W-:Y:S05]  /*bf20*/  BSYNC B1 ;  /* 0x0000000000017941 */ /* 0x000fea0003800000 */
.L_x_190:
        /* <DEDUP_REMOVED lines=13> */
.L_x_193:
[----:B------:R-:W-:Y:S05]  /*c000*/  BSYNC B1 ;  /* 0x0000000000017941 */ /* 0x000fea0003800000 */
.L_x_192:
        /* <DEDUP_REMOVED lines=13> */
.L_x_195:
[----:B------:R-:W-:Y:S05]  /*c0e0*/  BSYNC B1 ;  /* 0x0000000000017941 */ /* 0x000fea0003800000 */
.L_x_194:
        /* <DEDUP_REMOVED lines=13> */
.L_x_197:
[----:B------:R-:W-:Y:S05]  /*c1c0*/  BSYNC B1 ;  /* 0x0000000000017941 */ /* 0x000fea0003800000 */
.L_x_196:
        /* <DEDUP_REMOVED lines=13> */
.L_x_199:
[----:B------:R-:W-:Y:S05]  /*c2a0*/  BSYNC B1 ;  /* 0x0000000000017941 */ /* 0x000fea0003800000 */
.L_x_198:
        /* <DEDUP_REMOVED lines=13> */
.L_x_201:
[----:B------:R-:W-:Y:S05]  /*c380*/  BSYNC B1 ;  /* 0x0000000000017941 */ /* 0x000fea0003800000 */
.L_x_200:
        /* <DEDUP_REMOVED lines=13> */
.L_x_203:
[----:B------:R-:W-:Y:S05]  /*c460*/  BSYNC B1 ;  /* 0x0000000000017941 */ /* 0x000fea0003800000 */
.L_x_202:
        /* <DEDUP_REMOVED lines=13> */
.L_x_205:
[----:B------:R-:W-:Y:S05]  /*c540*/  BSYNC B1 ;  /* 0x0000000000017941 */ /* 0x000fea0003800000 */
.L_x_204:
        /* <DEDUP_REMOVED lines=13> */
.L_x_207:
[----:B------:R-:W-:Y:S05]  /*c620*/  BSYNC B1 ;  /* 0x0000000000017941 */ /* 0x000fea0003800000 */
.L_x_206:
        /* <DEDUP_REMOVED lines=13> */
.L_x_209:
[----:B------:R-:W-:Y:S05]  /*c700*/  BSYNC B1 ;  /* 0x0000000000017941 */ /* 0x000fea0003800000 */
.L_x_208:
        /* <DEDUP_REMOVED lines=13> */
.L_x_211:
[----:B------:R-:W-:Y:S05]  /*c7e0*/  BSYNC B1 ;  /* 0x0000000000017941 */ /* 0x000fea0003800000 */
.L_x_210:
        /* <DEDUP_REMOVED lines=13> */
.L_x_213:
[----:B------:R-:W-:Y:S05]  /*c8c0*/  BSYNC B1 ;  /* 0x0000000000017941 */ /* 0x000fea0003800000 */
.L_x_212:
        /* <DEDUP_REMOVED lines=13> */
.L_x_215:
[----:B------:R-:W-:Y:S05]  /*c9a0*/  BSYNC B1 ;  /* 0x0000000000017941 */ /* 0x000fea0003800000 */
.L_x_214:
        /* <DEDUP_REMOVED lines=13> */
.L_x_217:
[----:B------:R-:W-:Y:S05]  /*ca80*/  BSYNC B1 ;  /* 0x0000000000017941 */ /* 0x000fea0003800000 */
.L_x_216:
        /* <DEDUP_REMOVED lines=13> */
.L_x_219:
[----:B------:R-:W-:Y:S05]  /*cb60*/  BSYNC B1 ;  /* 0x0000000000017941 */ /* 0x000fea0003800000 */
.L_x_218:
        /* <DEDUP_REMOVED lines=13> */
.L_x_221:
[----:B------:R-:W-:Y:S05]  /*cc40*/  BSYNC B1 ;  /* 0x0000000000017941 */ /* 0x000fea0003800000 */
.L_x_220:
        /* <DEDUP_REMOVED lines=13> */
.L_x_223:
[----:B------:R-:W-:Y:S05]  /*cd20*/  BSYNC B1 ;  /* 0x0000000000017941 */ /* 0x000fea0003800000 */
.L_x_222:
        /* <DEDUP_REMOVED lines=13> */
.L_x_225:
[----:B------:R-:W-:Y:S05]  /*ce00*/  BSYNC B1 ;  /* 0x0000000000017941 */ /* 0x000fea0003800000 */
.L_x_224:
        /* <DEDUP_REMOVED lines=13> */
.L_x_227:
[----:B------:R-:W-:Y:S05]  /*cee0*/  BSYNC B1 ;  /* 0x0000000000017941 */ /* 0x000fea0003800000 */
.L_x_226:
        /* <DEDUP_REMOVED lines=13> */
.L_x_229:
[----:B------:R-:W-:Y:S05]  /*cfc0*/  BSYNC B1 ;  /* 0x0000000000017941 */ /* 0x000fea0003800000 */
.L_x_228:
        /* <DEDUP_REMOVED lines=13> */
.L_x_231:
[----:B------:R-:W-:Y:S05]  /*d0a0*/  BSYNC B1 ;  /* 0x0000000000017941 */ /* 0x000fea0003800000 */
.L_x_230:
        /* <DEDUP_REMOVED lines=13> */
.L_x_233:
[----:B------:R-:W-:Y:S05]  /*d180*/  BSYNC B1 ;  /* 0x0000000000017941 */ /* 0x000fea0003800000 */
.L_x_232:
        /* <DEDUP_REMOVED lines=13> */
.L_x_235:
[----:B------:R-:W-:Y:S05]  /*d260*/  BSYNC B1 ;  /* 0x0000000000017941 */ /* 0x000fea0003800000 */
.L_x_234:
        /* <DEDUP_REMOVED lines=13> */
.L_x_237:
[----:B------:R-:W-:Y:S05]  /*d340*/  BSYNC B1 ;  /* 0x0000000000017941 */ /* 0x000fea0003800000 */
.L_x_236:
        /* <DEDUP_REMOVED lines=13> */
.L_x_239:
[----:B------:R-:W-:Y:S05]  /*d420*/  BSYNC B1 ;  /* 0x0000000000017941 */ /* 0x000fea0003800000 */
.L_x_238:
        /* <DEDUP_REMOVED lines=13> */
.L_x_241:
[----:B------:R-:W-:Y:S05]  /*d500*/  BSYNC B1 ;  /* 0x0000000000017941 */ /* 0x000fea0003800000 */
.L_x_240:
        /* <DEDUP_REMOVED lines=13> */
.L_x_243:
[----:B------:R-:W-:Y:S05]  /*d5e0*/  BSYNC B1 ;  /* 0x0000000000017941 */ /* 0x000fea0003800000 */
.L_x_242:
        /* <DEDUP_REMOVED lines=13> */
.L_x_245:
[----:B------:R-:W-:Y:S05]  /*d6c0*/  BSYNC B1 ;  /* 0x0000000000017941 */ /* 0x000fea0003800000 */
.L_x_244:
        /* <DEDUP_REMOVED lines=13> */
.L_x_247:
[----:B------:R-:W-:Y:S05]  /*d7a0*/  BSYNC B1 ;  /* 0x0000000000017941 */ /* 0x000fea0003800000 */
.L_x_246:
        /* <DEDUP_REMOVED lines=13> */
.L_x_249:
[----:B------:R-:W-:Y:S05]  /*d880*/  BSYNC B1 ;  /* 0x0000000000017941 */ /* 0x000fea0003800000 */
.L_x_248:
        /* <DEDUP_REMOVED lines=13> */
.L_x_251:
[----:B------:R-:W-:Y:S05]  /*d960*/  BSYNC B1 ;  /* 0x0000000000017941 */ /* 0x000fea0003800000 */
.L_x_250:
        /* <DEDUP_REMOVED lines=13> */
.L_x_253:
[----:B------:R-:W-:Y:S05]  /*da40*/  BSYNC B1 ;  /* 0x0000000000017941 */ /* 0x000fea0003800000 */
.L_x_252:
        /* <DEDUP_REMOVED lines=13> */
.L_x_255:
[----:B------:R-:W-:Y:S05]  /*db20*/  BSYNC B1 ;  /* 0x0000000000017941 */ /* 0x000fea0003800000 */
.L_x_254:
        /* <DEDUP_REMOVED lines=13> */
.L_x_257:
[----:B------:R-:W-:Y:S05]  /*dc00*/  BSYNC B1 ;  /* 0x0000000000017941 */ /* 0x000fea0003800000 */
.L_x_256:
        /* <DEDUP_REMOVED lines=13> */
.L_x_259:
[----:B------:R-:W-:Y:S05]  /*dce0*/  BSYNC B1 ;  /* 0x0000000000017941 */ /* 0x000fea0003800000 */
.L_x_258:
        /* <DEDUP_REMOVED lines=13> */
.L_x_261:
[----:B------:R-:W-:Y:S05]  /*ddc0*/  BSYNC B1 ;  /* 0x0000000000017941 */ /* 0x000fea0003800000 */
.L_x_260:
        /* <DEDUP_REMOVED lines=13> */
.L_x_263:
[----:B------:R-:W-:Y:S05]  /*dea0*/  BSYNC B1 ;  /* 0x0000000000017941 */ /* 0x000fea0003800000 */
.L_x_262:
        /* <DEDUP_REMOVED lines=13> */
.L_x_265:
[----:B------:R-:W-:Y:S05]  /*df80*/  BSYNC B1 ;  /* 0x0000000000017941 */ /* 0x000fea0003800000 */
.L_x_264:
        /* <DEDUP_REMOVED lines=13> */
.L_x_267:
[----:B------:R-:W-:Y:S05]  /*e060*/  BSYNC B1 ;  /* 0x0000000000017941 */ /* 0x000fea0003800000 */
.L_x_266:
        /* <DEDUP_REMOVED lines=13> */
.L_x_269:
[----:B------:R-:W-:Y:S05]  /*e140*/  BSYNC B1 ;  /* 0x0000000000017941 */ /* 0x000fea0003800000 */
.L_x_268:
        /* <DEDUP_REMOVED lines=13> */
.L_x_271:
[----:B------:R-:W-:Y:S05]  /*e220*/  BSYNC B1 ;  /* 0x0000000000017941 */ /* 0x000fea0003800000 */
.L_x_270:
        /* <DEDUP_REMOVED lines=13> */
.L_x_273:
[----:B------:R-:W-:Y:S05]  /*e300*/  BSYNC B1 ;  /* 0x0000000000017941 */ /* 0x000fea0003800000 */
.L_x_272:
        /* <DEDUP_REMOVED lines=13> */
.L_x_275:
[----:B------:R-:W-:Y:S05]  /*e3e0*/  BSYNC B1 ;  /* 0x0000000000017941 */ /* 0x000fea0003800000 */
.L_x_274:
        /* <DEDUP_REMOVED lines=13> */
.L_x_277:
[----:B------:R-:W-:Y:S05]  /*e4c0*/  BSYNC B1 ;  /* 0x0000000000017941 */ /* 0x000fea0003800000 */
.L_x_276:
        /* <DEDUP_REMOVED lines=13> */
.L_x_279:
[----:B------:R-:W-:Y:S05]  /*e5a0*/  BSYNC B1 ;  /* 0x0000000000017941 */ /* 0x000fea0003800000 */
.L_x_278:
        /* <DEDUP_REMOVED lines=13> */
.L_x_281:
[----:B------:R-:W-:Y:S05]  /*e680*/  BSYNC B1 ;  /* 0x0000000000017941 */ /* 0x000fea0003800000 */
.L_x_280:
        /* <DEDUP_REMOVED lines=13> */
.L_x_283:
[----:B------:R-:W-:Y:S05]  /*e760*/  BSYNC B1 ;  /* 0x0000000000017941 */ /* 0x000fea0003800000 */
.L_x_282:
        /* <DEDUP_REMOVED lines=13> */
.L_x_285:
[----:B------:R-:W-:Y:S05]  /*e840*/  BSYNC B1 ;  /* 0x0000000000017941 */ /* 0x000fea0003800000 */
.L_x_284:
        /* <DEDUP_REMOVED lines=13> */
.L_x_287:
[----:B------:R-:W-:Y:S05]  /*e920*/  BSYNC B1 ;  /* 0x0000000000017941 */ /* 0x000fea0003800000 */
.L_x_286:
        /* <DEDUP_REMOVED lines=13> */
.L_x_289:
[----:B------:R-:W-:Y:S05]  /*ea00*/  BSYNC B1 ;  /* 0x0000000000017941 */ /* 0x000fea0003800000 */
.L_x_288:
        /* <DEDUP_REMOVED lines=13> */
.L_x_291:
[----:B------:R-:W-:Y:S05]  /*eae0*/  BSYNC B1 ;  /* 0x0000000000017941 */ /* 0x000fea0003800000 */
.L_x_290:
        /* <DEDUP_REMOVED lines=13> */
.L_x_293:
[----:B------:R-:W-:Y:S05]  /*ebc0*/  BSYNC B1 ;  /* 0x0000000000017941 */ /* 0x000fea0003800000 */
.L_x_292:
        /* <DEDUP_REMOVED lines=13> */
.L_x_295:
[----:B------:R-:W-:Y:S05]  /*eca0*/  BSYNC B1 ;  /* 0x0000000000017941 */ /* 0x000fea0003800000 */
.L_x_294:
        /* <DEDUP_REMOVED lines=13> */
.L_x_297:
[----:B------:R-:W-:Y:S05]  /*ed80*/  BSYNC B1 ;  /* 0x0000000000017941 */ /* 0x000fea0003800000 */
.L_x_296:
        /* <DEDUP_REMOVED lines=13> */
.L_x_299:
[----:B------:R-:W-:Y:S05]  /*ee60*/  BSYNC B1 ;  /* 0x0000000000017941 */ /* 0x000fea0003800000 */
.L_x_298:
        /* <DEDUP_REMOVED lines=13> */
.L_x_301:
[----:B------:R-:W-:Y:S05]  /*ef40*/  BSYNC B1 ;  /* 0x0000000000017941 */ /* 0x000fea0003800000 */
.L_x_300:
        /* <DEDUP_REMOVED lines=13> */
.L_x_303:
[----:B------:R-:W-:Y:S05]  /*f020*/  BSYNC B1 ;  /* 0x0000000000017941 */ /* 0x000fea0003800000 */
.L_x_302:
        /* <DEDUP_REMOVED lines=13> */
.L_x_305:
[----:B------:R-:W-:Y:S05]  /*f100*/  BSYNC B1 ;  /* 0x0000000000017941 */ /* 0x000fea0003800000 */
.L_x_304:
        /* <DEDUP_REMOVED lines=13> */
.L_x_307:
[----:B------:R-:W-:Y:S05]  /*f1e0*/  BSYNC B1 ;  /* 0x0000000000017941 */ /* 0x000fea0003800000 */
.L_x_306:
        /* <DEDUP_REMOVED lines=13> */
.L_x_309:
[----:B------:R-:W-:Y:S05]  /*f2c0*/  BSYNC B1 ;  /* 0x0000000000017941 */ /* 0x000fea0003800000 */
.L_x_308:
        /* <DEDUP_REMOVED lines=13> */
.L_x_311:
[----:B------:R-:W-:Y:S05]  /*f3a0*/  BSYNC B1 ;  /* 0x0000000000017941 */ /* 0x000fea0003800000 */
.L_x_310:
        /* <DEDUP_REMOVED lines=13> */
.L_x_313:
[----:B------:R-:W-:Y:S05]  /*f480*/  BSYNC B1 ;  /* 0x0000000000017941 */ /* 0x000fea0003800000 */
.L_x_312:
        /* <DEDUP_REMOVED lines=13> */
.L_x_315:
[----:B------:R-:W-:Y:S05]  /*f560*/  BSYNC B1 ;  /* 0x0000000000017941 */ /* 0x000fea0003800000 */
.L_x_314:
        /* <DEDUP_REMOVED lines=13> */
.L_x_317:
[----:B------:R-:W-:Y:S05]  /*f640*/  BSYNC B1 ;  /* 0x0000000000017941 */ /* 0x000fea0003800000 */
.L_x_316:
        /* <DEDUP_REMOVED lines=13> */
.L_x_319:
[----:B------:R-:W-:Y:S05]  /*f720*/  BSYNC B1 ;  /* 0x0000000000017941 */ /* 0x000fea0003800000 */
.L_x_318:
        /* <DEDUP_REMOVED lines=13> */
.L_x_321:
[----:B------:R-:W-:Y:S05]  /*f800*/  BSYNC B1 ;  /* 0x0000000000017941 */ /* 0x000fea0003800000 */
.L_x_320:
        /* <DEDUP_REMOVED lines=13> */
.L_x_323:
[----:B------:R-:W-:Y:S05]  /*f8e0*/  BSYNC B1 ;  /* 0x0000000000017941 */ /* 0x000fea0003800000 */
.L_x_322:
        /* <DEDUP_REMOVED lines=13> */
.L_x_325:
[----:B------:R-:W-:Y:S05]  /*f9c0*/  BSYNC B1 ;  /* 0x0000000000017941 */ /* 0x000fea0003800000 */
.L_x_324:
        /* <DEDUP_REMOVED lines=13> */
.L_x_327:
[----:B------:R-:W-:Y:S05]  /*faa0*/  BSYNC B1 ;  /* 0x0000000000017941 */ /* 0x000fea0003800000 */
.L_x_326:
        /* <DEDUP_REMOVED lines=13> */
.L_x_329:
[----:B------:R-:W-:Y:S05]  /*fb80*/  BSYNC B1 ;  /* 0x0000000000017941 */ /* 0x000fea0003800000 */
.L_x_328:
        /* <DEDUP_REMOVED lines=13> */
.L_x_331:
[----:B------:R-:W-:Y:S05]  /*fc60*/  BSYNC B1 ;  /* 0x0000000000017941 */ /* 0x000fea0003800000 */
.L_x_330:
        /* <DEDUP_REMOVED lines=13> */
.L_x_333:
[----:B------:R-:W-:Y:S05]  /*fd40*/  BSYNC B1 ;  /* 0x0000000000017941 */ /* 0x000fea0003800000 */
.L_x_332:
        /* <DEDUP_REMOVED lines=13> */
.L_x_335:
[----:B------:R-:W-:Y:S05]  /*fe20*/  BSYNC B1 ;  /* 0x0000000000017941 */ /* 0x000fea0003800000 */
.L_x_334:
        /* <DEDUP_REMOVED lines=13> */
.L_x_337:
[----:B------:R-:W-:Y:S05]  /*ff00*/  BSYNC B1 ;  /* 0x0000000000017941 */ /* 0x000fea0003800000 */
.L_x_336:
        /* <DEDUP_REMOVED lines=13> */
.L_x_339:
[----:B------:R-:W-:Y:S05]  /*ffe0*/  BSYNC B1 ;  /* 0x0000000000017941 */ /* 0x000fea0003800000 */
.L_x_338:
        /* <DEDUP_REMOVED lines=13> */
.L_x_341:
[----:B------:R-:W-:Y:S05]  /*100c0*/  BSYNC B1 ;  /* 0x0000000000017941 */ /* 0x000fea0003800000 */
.L_x_340:
        /* <DEDUP_REMOVED lines=13> */
.L_x_343:
[----:B------:R-:W-:Y:S05]  /*101a0*/  BSYNC B1 ;  /* 0x0000000000017941 */ /* 0x000fea0003800000 */
.L_x_342:
        /* <DEDUP_REMOVED lines=13> */
.L_x_345:
[----:B------:R-:W-:Y:S05]  /*10280*/  BSYNC B1 ;  /* 0x0000000000017941 */ /* 0x000fea0003800000 */
.L_x_344:
        /* <DEDUP_REMOVED lines=13> */
.L_x_347:
[----:B------:R-:W-:Y:S05]  /*10360*/  BSYNC B1 ;  /* 0x0000000000017941 */ /* 0x000fea0003800000 */
.L_x_346:
        /* <DEDUP_REMOVED lines=13> */
.L_x_349:
[----:B------:R-:W-:Y:S05]  /*10440*/  BSYNC B1 ;  /* 0x0000000000017941 */ /* 0x000fea0003800000 */
.L_x_348:
        /* <DEDUP_REMOVED lines=13> */
.L_x_351:
[----:B------:R-:W-:Y:S05]  /*10520*/  BSYNC B1 ;  /* 0x0000000000017941 */ /* 0x000fea0003800000 */
.L_x_350:
        /* <DEDUP_REMOVED lines=13> */
.L_x_353:
[----:B------:R-:W-:Y:S05]  /*10600*/  BSYNC B1 ;  /* 0x0000000000017941 */ /* 0x000fea0003800000 */
.L_x_352:
        /* <DEDUP_REMOVED lines=13> */
.L_x_355:
[----:B------:R-:W-:Y:S05]  /*106e0*/  BSYNC B1 ;  /* 0x0000000000017941 */ /* 0x000fea0003800000 */
.L_x_354:
        /* <DEDUP_REMOVED lines=13> */
.L_x_357:
[----:B------:R-:W-:Y:S05]  /*107c0*/  BSYNC B1 ;  /* 0x0000000000017941 */ /* 0x000fea0003800000 */
.L_x_356:
        /* <DEDUP_REMOVED lines=13> */
.L_x_359:
[----:B------:R-:W-:Y:S05]  /*108a0*/  BSYNC B1 ;  /* 0x0000000000017941 */ /* 0x000fea0003800000 */
.L_x_358:
[----:B------:R-:W-:Y:S05]  /*108b0*/  @P0 BRA `(.L_x_360) ;  /* 0x0000002c00ac0947 */ /* 0x000fea0003800000 */
[----:B------:R-:W2:Y:S01]  /*108c0*/  LDL.LU R2, [R1+0x174] ;  /* 0x0001740001027983 */ /* 0x000ea20000300800 */
[----:B-----5:R-:W-:-:S04]  /*108d0*/  LOP3.LUT R0, R0, 0xff, RZ, 0xc0, !PT ;  /* 0x000000ff00007812 */ /* 0x020fc800078ec0ff */
[----:B------:R-:W-:-:S05]  /*108e0*/  F2FP.F16.E4M3.UNPACK_B R0, R0 ;  /* 0x00000000ff00723e */ /* 0x000fca00020006ff */
[----:B------:R-:W-:-:S05]  /*108f0*/  HADD2.F32 R0, -RZ, R0.H0_H0 ;  /* 0x20000000ff007230 */ /* 0x000fca0000004100 */
[----:B------:R-:W-:-:S04]  /*10900*/  FMUL R0, R0, UR9 ;  /* 0x0000000900007c20 */ /* 0x000fc80008400000 */
[----:B--2---:R-:W-:-:S05]  /*10910*/  FFMA R0, R2, UR8, R0 ;  /* 0x0000000802007c23 */ /* 0x004fca0008000000 */
[----:B0-----:R-:W-:-:S05]  /*10920*/  F2FP.SATFINITE.E4M3.F32.PACK_AB_MERGE_C R3, RZ, R0, RZ ;  /* 0x00000000ff03723e */ /* 0x001fca00048070ff */
[----:B------:R0:W-:Y:S01]  /*10930*/  STG.E.U8 desc[UR36][R30.64+0x99], R3 ;  /* 0x000099031e007986 */ /* 0x0001e2000c101124 */
[----:B------:R-:W-:Y:S05]  /*10940*/  BRA `(.L_x_360) ;  /* 0x0000002c00887947 */ /* 0x000fea0003800000 */
.L_x_39:
[----:B------:R-:W-:Y:S01]  /*10950*/  ISETP.GE.AND P3, PT, R44, 0x1, PT ;  /* 0x000000012c00780c */ /* 0x000fe20003f66270 */
[----:B------:R-:W-:Y:S01]  /*10960*/  FMUL R226, R226, UR8 ;  /* 0x00000008e2e27c20 */ /* 0x000fe20008400000 */
[----:B------:R-:W2:Y:S02]  /*10970*/  LDL.LU R227, [R1+0x18] ;  /* 0x0000180001e37983 */ /* 0x000ea40000300800 */
[C---:B------:R-:W-:Y:S02]  /*10980*/  ISETP.LT.OR P0, PT, R43.reuse, 0x1, !P3 ;  /* 0x000000012b00780c */ /* 0x040fe40005f01670 */
[----:B------:R-:W-:Y:S01]  /*10990*/  ISETP.LT.OR P6, PT, R43, 0x2, !P3 ;  /* 0x000000022b00780c */ /* 0x000fe20005fc1670 */
[----:B------:R-:W-:Y:S01]  /*109a0*/  FMUL R225, R225, UR8 ;  /* 0x00000008e1e17c20 */ /* 0x000fe20008400000 */
[----:B------:R-:W-:Y:S02]  /*109b0*/  F2FP.SATFINITE.E4M3.F32.PACK_AB_MERGE_C R33, RZ, R226, RZ ;  /* 0x000000e2ff21723e */ /* 0x000fe400048070ff */
[----:B------:R-:W-:Y:S01]  /*109c0*/  ISETP.GE.AND P2, PT, R44, 0x9, PT ;  /* 0x000000092c00780c */ /* 0x000fe20003f46270 */
[----:B------:R-:W-:Y:S01]  /*109d0*/  FMUL R224, R224, UR8 ;  /* 0x00000008e0e07c20 */ /* 0x000fe20008400000 */
[----:B------:R-:W-:Y:S01]  /*109e0*/  F2FP.SATFINITE.E4M3.F32.PACK_AB_MERGE_C R225, RZ, R225, RZ ;  /* 0x000000e1ffe1723e */ /* 0x000fe200048070ff */
[----:B------:R-:W-:Y:S01]  /*109f0*/  FMUL R223, R223, UR8 ;  /* 0x00000008dfdf7c20 */ /* 0x000fe20008400000 */
[C---:B------:R-:W-:Y:S01]  /*10a00*/  ISETP.LT.OR P1, PT, R43.reuse, 0x2, !P2 ;  /* 0x000000022b00780c */ /* 0x040fe20005721670 */
[----:B------:R-:W-:Y:S01]  /*10a10*/  FMUL R222, R222, UR8 ;  /* 0x00000008dede7c20 */ /* 0x000fe20008400000 */
[C---:B------:R-:W-:Y:S01]  /*10a20*/  ISETP.LT.OR P5, PT, R43.reuse, 0x9, !P3 ;  /* 0x000000092b00780c */ /* 0x040fe20005fa1670 */
[----:B------:R0:W-:Y:S01]  /*10a30*/  @!P0 STG.E.U8 desc[UR36][R24.64], R33 ;  /* 0x0000002118008986 */ /* 0x0001e2000c101124 */
[----:B------:R-:W-:-:S03]  /*10a40*/  ISETP.LT.OR P0, PT, R43, 0x1, !P2 ;  /* 0x000000012b00780c */ /* 0x000fc60005701670 */
[----:B------:R-:W-:Y:S01]  /*10a50*/  @!P6 STG.E.U8 desc[UR36][R24.64+0x1], R225 ;  /* 0x000001e11800e986 */ /* 0x000fe2000c101124 */
[----:B------:R-:W-:Y:S01]  /*10a60*/  ISETP.LT.OR P6, PT, R43, 0xa, !P3 ;  /* 0x0000000a2b00780c */ /* 0x000fe20005fc1670 */
[----:B------:R-:W-:Y:S01]  /*10a70*/  FMUL R221, R221, UR8 ;  /* 0x00000008dddd7c20 */ /* 0x000fe20008400000 */
[----:B------:R-:W-:Y:S01]  /*10a80*/  F2FP.SATFINITE.E4M3.F32.PACK_AB_MERGE_C R35, RZ, R224, RZ ;  /* 0x000000e0ff23723e */ /* 0x000fe200048070ff */
[----:B------:R-:W-:Y:S01]  /*10a90*/  FMUL R220, R220, UR8 ;  /* 0x00000008dcdc7c20 */ /* 0x000fe20008400000 */
[----:B------:R-:W-:Y:S01]  /*10aa0*/  F2FP.SATFINITE.E4M3.F32.PACK_AB_MERGE_C R223, RZ, R223, RZ ;  /* 0x000000dfffdf723e */ /* 0x000fe200048070ff */
[----:B------:R-:W-:Y:S01]  /*10ab0*/  FMUL R219, R219, UR8 ;  /* 0x00000008dbdb7c20 */ /* 0x000fe20008400000 */
[----:B------:R-:W-:Y:S01]  /*10ac0*/  FMUL R218, R218, UR8 ;  /* 0x00000008dada7c20 */ /* 0x000fe20008400000 */
[----:B0-----:R-:W-:Y:S01]  /*10ad0*/  F2FP.SATFINITE.E4M3.F32.PACK_AB_MERGE_C R33, RZ, R222, RZ ;  /* 0x000000deff21723e */ /* 0x001fe200048070ff */
[----:B------:R-:W-:Y:S01]  /*10ae0*/  FMUL R217, R217, UR8 ;  /* 0x00000008d9d97c20 */ /* 0x000fe20008400000 */
[----:B------:R0:W-:Y:S01]  /*10af0*/  @!P0 STG.E.U8 desc[UR36][R26.64], R35 ;  /* 0x000000231a008986 */ /* 0x0001e2000c101124 */
[----:B------:R-:W-:-:S02]  /*10b00*/  F2FP.SATFINITE.E4M3.F32.PACK_AB_MERGE_C R221, RZ, R221, RZ ;  /* 0x000000ddffdd723e */ /* 0x000fc400048070ff */
[C---:B------:R-:W-:Y:S01]  /*10b10*/  ISETP.LT.OR P0, PT, R43.reuse, 0x9, !P2 ;  /* 0x000000092b00780c */ /* 0x040fe20005701670 */
[----:B------:R-:W-:Y:S01]  /*10b20*/  @!P1 STG.E.U8 desc[UR36][R26.64+0x1], R223 ;  /* 0x000001df1a009986 */ /* 0x000fe2000c101124 */
[----:B------:R-:W-:-:S03]  /*10b30*/  ISETP.LT.OR P1, PT, R43, 0xa, !P2 ;  /* 0x0000000a2b00780c */ /* 0x000fc60005721670 */
[----:B------:R1:W-:Y:S01]  /*10b40*/  @!P5 STG.E.U8 desc[UR36][R24.64+0x8], R33 ;  /* 0x000008211800d986 */ /* 0x0003e2000c101124 */
[----:B------:R-:W-:-:S03]  /*10b50*/  ISETP.LT.OR P5, PT, R43, 0x11, !P3 ;  /* 0x000000112b00780c */ /* 0x000fc60005fa1670 */
[----:B------:R-:W-:Y:S01]  /*10b60*/  @!P6 STG.E.U8 desc[UR36][R24.64+0x9], R221 ;  /* 0x000009dd1800e986 */ /* 0x000fe2000c101124 */
[----:B------:R-:W-:Y:S02]  /*10b70*/  ISETP.LT.OR P6, PT, R43, 0x12, !P3 ;  /* 0x000000122b00780c */ /* 0x000fe40005fc1670 */
[----:B0-----:R-:W-:Y:S01]  /*10b80*/  F2FP.SATFINITE.E4M3.F32.PACK_AB_MERGE_C R35, RZ, R220, RZ ;  /* 0x000000dcff23723e */ /* 0x001fe200048070ff */
[----:B------:R-:W-:Y:S01]  /*10b90*/  FMUL R216, R216, UR8 ;  /* 0x00000008d8d87c20 */ /* 0x000fe20008400000 */
[----:B------:R-:W-:Y:S01]  /*10ba0*/  F2FP.SATFINITE.E4M3.F32.PACK_AB_MERGE_C R219, RZ, R219, RZ ;  /* 0x000000dbffdb723e */ /* 0x000fe200048070ff */
[----:B------:R-:W-:Y:S01]  /*10bb0*/  FMUL R215, R215, UR8 ;  /* 0x00000008d7d77c20 */ /* 0x000fe20008400000 */
[----:B------:R-:W-:Y:S01]  /*10bc0*/  FMUL R214, R214, UR8 ;  /* 0x00000008d6d67c20 */ /* 0x000fe20008400000 */
[----:B-1----:R-:W-:Y:S01]  /*10bd0*/  F2FP.SATFINITE.E4M3.F32.PACK_AB_MERGE_C R33, RZ, R218, RZ ;  /* 0x000000daff21723e */ /* 0x002fe200048070ff */
[----:B------:R0:W-:Y:S01]  /*10be0*/  @!P0 STG.E.U8 desc[UR36][R26.64+0x8], R35 ;  /* 0x000008231a008986 */ /* 0x0001e2000c101124 */
[----:B------:R-:W-:-:S03]  /*10bf0*/  F2FP.SATFINITE.E4M3.F32.PACK_AB_MERGE_C R217, RZ, R217, RZ ;  /* 0x000000d9ffd9723e */ /* 0x000fc600048070ff */
[----:B------:R-:W-:Y:S01]  /*10c00*/  @!P1 STG.E.U8 desc[UR36][R26.64+0x9], R219 ;  /* 0x000009db1a009986 */ /* 0x000fe2000c101124 */
[----:B------:R-:W-:-:S03]  /*10c10*/  ISETP.LT.OR P1, PT, R43, 0x11, !P2 ;  /* 0x000000112b00780c */ /* 0x000fc60005721670 */
[----:B------:R1:W-:Y:S01]  /*10c20*/  @!P5 STG.E.U8 desc[UR36][R24.64+0x10], R33 ;  /* 0x000010211800d986 */ /* 0x0003e2000c101124 */
[C---:B------:R-:W-:Y:S02]  /*10c30*/  ISETP.LT.OR P5, PT, R43.reuse, 0x12, !P2 ;  /* 0x000000122b00780c */ /* 0x040fe400057a1670 */
[C---:B------:R-:W-:Y:S01]  /*10c40*/  ISETP.LT.OR P0, PT, R43.reuse, 0x19, !P3 ;  /* 0x000000192b00780c */ /* 0x040fe20005f01670 */
[----:B------:R-:W-:Y:S01]  /*10c50*/  @!P6 STG.E.U8 desc[UR36][R24.64+0x11], R217 ;  /* 0x000011d91800e986 */ /* 0x000fe2000c101124 */
[----:B------:R-:W-:Y:S01]  /*10c60*/  ISETP.LT.OR P6, PT, R43, 0x1a, !P3 ;  /* 0x0000001a2b00780c */ /* 0x000fe20005fc1670 */
[----:B------:R-:W-:Y:S01]  /*10c70*/  FMUL R213, R213, UR8 ;  /* 0x00000008d5d57c20 */ /* 0x000fe20008400000 */
        /* <DEDUP_REMOVED lines=9> */
[----:B------:R-:W-:-:S03]  /*10d10*/  ISETP.GE.AND P1, PT, R44, 0x81, PT ;  /* 0x000000812c00780c */ /* 0x000fc60003f26270 */
[----:B------:R1:W-:Y:S01]  /*10d20*/  @!P0 STG.E.U8 desc[UR36][R24.64+0x18], R33 ;  /* 0x0000182118008986 */ /* 0x0003e2000c101124 */
[C---:B------:R-:W-:Y:S02]  /*10d30*/  ISETP.LT.OR P0, PT, R43.reuse, 0x1a, !P2 ;  /* 0x0000001a2b00780c */ /* 0x040fe40005701670 */
[C---:B------:R-:W-:Y:S01]  /*10d40*/  ISETP.LT.OR P5, PT, R43.reuse, 0x19, !P2 ;  /* 0x000000192b00780c */ /* 0x040fe200057a1670 */
[----:B------:R-:W-:Y:S01]  /*10d50*/  @!P6 STG.E.U8 desc[UR36][R24.64+0x19], R213 ;  /* 0x000019d51800e986 */ /* 0x000fe2000c101124 */
[----:B------:R-:W-:Y:S02]  /*10d60*/  ISETP.LT.OR P6, PT, R43, 0x1, !P1 ;  /* 0x000000012b00780c */ /* 0x000fe40004fc1670 */
[----:B------:R-:W-:Y:S01]  /*10d70*/  F2FP.SATFINITE.E4M3.F32.PACK_AB_MERGE_C R211, RZ, R211, RZ ;  /* 0x000000d3ffd3723e */ /* 0x000fe200048070ff */
[----:B------:R-:W-:Y:S01]  /*10d80*/  FMUL R209, R209, UR8 ;  /* 0x00000008d1d17c20 */ /* 0x000fe20008400000 */
[----:B0-----:R-:W-:Y:S01]  /*10d90*/  F2FP.SATFINITE.E4M3.F32.PACK_AB_MERGE_C R35, RZ, R212, RZ ;  /* 0x000000d4ff23723e */ /* 0x001fe200048070ff */
[----:B------:R-:W-:Y:S01]  /*10da0*/  FMUL R208, R208, UR8 ;  /* 0x00000008d0d07c20 */ /* 0x000fe20008400000 */
[----:B------:R-:W-:Y:S01]  /*10db0*/  FMUL R207, R207, UR8 ;  /* 0x00000008cfcf7c20 */ /* 0x000fe20008400000 */
[----:B-1----:R-:W-:Y:S01]  /*10dc0*/  F2FP.SATFINITE.E4M3.F32.PACK_AB_MERGE_C R33, RZ, R210, RZ ;  /* 0x000000d2ff21723e */ /* 0x002fe200048070ff */
[----:B------:R-:W-:Y:S01]  /*10dd0*/  FMUL R206, R206, UR8 ;  /* 0x00000008cece7c20 */ /* 0x000fe20008400000 */
[----:B------:R-:W-:Y:S01]  /*10de0*/  @!P0 STG.E.U8 desc[UR36][R26.64+0x19], R211 ;  /* 0x000019d31a008986 */ /* 0x000fe2000c101124 */
[----:B------:R-:W-:-:S03]  /*10df0*/  ISETP.GE.AND P0, PT, R44, 0x89, PT ;  /* 0x000000892c00780c */ /* 0x000fc60003f06270 */
[----:B------:R0:W-:Y:S01]  /*10e00*/  @!P5 STG.E.U8 desc[UR36][R26.64+0x18], R35 ;  /* 0x000018231a00d986 */ /* 0x0001e2000c101124 */
[----:B------:R-:W-:-:S03]  /*10e10*/  ISETP.LT.OR P5, PT, R43, 0x2, !P1 ;  /* 0x000000022b00780c */ /* 0x000fc60004fa1670 */
[----:B------:R1:W-:Y:S01]  /*10e20*/  @!P6 STG.E.U8 desc[UR36][R28.64], R33 ;  /* 0x000000211c00e986 */ /* 0x0003e2000c101124 */
[----:B------:R-:W-:Y:S02]  /*10e30*/  ISETP.LT.OR P6, PT, R43, 0x1, !P0 ;  /* 0x000000012b00780c */ /* 0x000fe400047c1670 */
[----:B------:R-:W-:Y:S01]  /*10e40*/  F2FP.SATFINITE.E4M3.F32.PACK_AB_MERGE_C R209, RZ, R209, RZ ;  /* 0x000000d1ffd1723e */ /* 0x000fe200048070ff */
[----:B------:R-:W3:Y:S01]  /*10e50*/  LDL.LU R226, [R1+0x14] ;  /* 0x0000140001e27983 */ /* 0x000ee20000300800 */
[----:B0-----:R-:W-:-:S03]  /*10e60*/  F2FP.SATFINITE.E4M3.F32.PACK_AB_MERGE_C R35, RZ, R208, RZ ;  /* 0x000000d0ff23723e */ /* 0x001fc600048070ff */
[----:B------:R-:W4:Y:S04]  /*10e70*/  LDL.LU R225, [R1+0x10] ;  /* 0x0000100001e17983 */ /* 0x000f280000300800 */
[----:B------:R-:W-:Y:S01]  /*10e80*/  @!P5 STG.E.U8 desc[UR36][R28.64+0x1], R209 ;  /* 0x000001d11c00d986 */ /* 0x000fe2000c101124 */
[----:B------:R-:W-:-:S03]  /*10e90*/  ISETP.LT.OR P5, PT, R43, 0x2, !P0 ;  /* 0x000000022b00780c */ /* 0x000fc600047a1670 */
[----:B------:R0:W-:Y:S01]  /*10ea0*/  @!P6 STG.E.U8 desc[UR36][R30.64], R35 ;  /* 0x000000231e00e986 */ /* 0x0001e2000c101124 */
[----:B------:R-:W-:Y:S02]  /*10eb0*/  ISETP.LT.OR P6, PT, R43, 0x9, !P1 ;  /* 0x000000092b00780c */ /* 0x000fe40004fc1670 */
[----:B------:R-:W-:Y:S01]  /*10ec0*/  F2FP.SATFINITE.E4M3.F32.PACK_AB_MERGE_C R207, RZ, R207, RZ ;  /* 0x000000cfffcf723e */ /* 0x000fe200048070ff */
[----:B------:R-:W-:Y:S01]  /*10ed0*/  FMUL R205, R205, UR8 ;  /* 0x00000008cdcd7c20 */ /* 0x000fe20008400000 */
[----:B-1----:R-:W-:Y:S01]  /*10ee0*/  F2FP.SATFINITE.E4M3.F32.PACK_AB_MERGE_C R33, RZ, R206, RZ ;  /* 0x000000ceff21723e */ /* 0x002fe200048070ff */
[----:B------:R-:W2:Y:S04]  /*10ef0*/  LDL.LU R224, [R1+0xc] ;  /* 0x00000c0001e07983 */ /* 0x000ea80000300800 */
[----:B------:R-:W-:Y:S01]  /*10f00*/  @!P5 STG.E.U8 desc[UR36][R30.64+0x1], R207 ;  /* 0x000001cf1e00d986 */ /* 0x000fe2000c101124 */
[----:B------:R-:W-:-:S03]  /*10f10*/  ISETP.LT.OR P5, PT, R43, 0xa, !P1 ;  /* 0x0000000a2b00780c */ /* 0x000fc60004fa1670 */
[----:B------:R1:W-:Y:S01]  /*10f20*/  @!P6 STG.E.U8 desc[UR36][R28.64+0x8], R33 ;  /* 0x000008211c00e986 */ /* 0x0003e2000c101124 */
[----:B------:R-:W-:Y:S01]  /*10f30*/  ISETP.LT.OR P6, PT, R43, 0x9, !P0 ;  /* 0x000000092b00780c */ /* 0x000fe200047c1670 */
[----:B------:R-:W-:Y:S02]  /*10f40*/  FMUL R204, R204, UR8 ;  /* 0x00000008cccc7c20 */ /* 0x000fe40008400000 */
[----:B------:R-:W3:Y:S01]  /*10f50*/  LDL.LU R222, [R1+0x4] ;  /* 0x0000040001de7983 */ /* 0x000ee20000300800 */
[----:B------:R-:W-:-:S03]  /*10f60*/  F2FP.SATFINITE.E4M3.F32.PACK_AB_MERGE_C R205, RZ, R205, RZ ;  /* 0x000000cdffcd723e */ /* 0x000fc600048070ff */
[----:B------:R-:W4:Y:S01]  /*10f70*/  LDL.LU R223, [R1] ;  /* 0x0000000001df7983 */ /* 0x000f220000300800 */
[----:B0-----:R-:W-:-:S03]  /*10f80*/  F2FP.SATFINITE.E4M3.F32.PACK_AB_MERGE_C R35, RZ, R204, RZ ;  /* 0x000000ccff23723e */ /* 0x001fc600048070ff */
[----:B------:R-:W2:Y:S01]  /*10f90*/  LDL.LU R221, [R1+0x8] ;  /* 0x0000080001dd7983 */ /* 0x000ea20000300800 */
[----:B------:R-:W-:Y:S01]  /*10fa0*/  FMUL R203, R203, UR8 ;  /* 0x00000008cbcb7c20 */ /* 0x000fe20008400000 */
[----:B------:R-:W-:Y:S01]  /*10fb0*/  FMUL R202, R202, UR8 ;  /* 0x00000008caca7c20 */ /* 0x000fe20008400000 */
[----:B------:R-:W-:Y:S01]  /*10fc0*/  FMUL R201, R201, UR8 ;  /* 0x00000008c9c97c20 */ /* 0x000fe20008400000 */
[----:B------:R-:W-:Y:S01]  /*10fd0*/  @!P5 STG.E.U8 desc[UR36][R28.64+0x9], R205 ;  /* 0x000009cd1c00d986 */ /* 0x000fe2000c101124 */
[C---:B------:R-:W-:Y:S01]  /*10fe0*/  ISETP.LT.OR P5, PT, R43.reuse, 0xa, !P0 ;  /* 0x0000000a2b00780c */ /* 0x040fe200047a1670 */
[----:B------:R-:W-:Y:S01]  /*10ff0*/  FMUL R200, R200, UR8 ;  /* 0x00000008c8c87c20 */ /* 0x000fe20008400000 */
[----:B------:R-:W-:Y:S01]  /*11000*/  F2FP.SATFINITE.E4M3.F32.PACK_AB_MERGE_C R203, RZ, R203, RZ ;  /* 0x000000cbffcb723e */ /* 0x000fe200048070ff */
[----:B------:R0:W-:Y:S01]  /*11010*/  @!P6 STG.E.U8 desc[UR36][R30.64+0x8], R35 ;  /* 0x000008231e00e986 */ /* 0x0001e2000c101124 */
[----:B------:R-:W-:Y:S01]  /*11020*/  ISETP.LT.OR P6, PT, R43, 0x11, !P1 ;  /* 0x000000112b00780c */ /* 0x000fe20004fc1670 */
[----:B------:R-:W-:Y:S01]  /*11030*/  FMUL R199, R199, UR8 ;  /* 0x00000008c7c77c20 */ /* 0x000fe20008400000 */
[----:B-1----:R-:W-:Y:S01]  /*11040*/  F2FP.SATFINITE.E4M3.F32.PACK_AB_MERGE_C R33, RZ, R202, RZ ;  /* 0x000000caff21723e */ /* 0x002fe200048070ff */
[----:B------:R-:W-:Y:S01]  /*11050*/  FMUL R198, R198, UR8 ;  /* 0x00000008c6c67c20 */ /* 0x000fe20008400000 */
[----:B------:R-:W-:Y:S01]  /*11060*/  F2FP.SATFINITE.E4M3.F32.PACK_AB_MERGE_C R201, RZ, R201, RZ ;  /* 0x000000c9ffc9723e */ /* 0x000fe200048070ff */
[----:B------:R-:W-:Y:S01]  /*11070*/  FMUL R197, R197, UR8 ;  /* 0x00000008c5c57c20 */ /* 0x000fe20008400000 */
[----:B------:R-:W-:Y:S01]  /*11080*/  F2FP.SATFINITE.E4M3.F32.PACK_AB_MERGE_C R199, RZ, R199, RZ ;  /* 0x000000c7ffc7723e */ /* 0x000fe200048070ff */
[----:B------:R-:W-:Y:S01]  /*11090*/  FMUL R196, R196, UR8 ;  /* 0x00000008c4c47c20 */ /* 0x000fe20008400000 */
[----:B------:R-:W-:Y:S01]  /*110a0*/  FMUL R195, R195, UR8 ;  /* 0x00000008c3c37c20 */ /* 0x000fe20008400000 */
[----:B------:R-:W-:Y:S01]  /*110b0*/  @!P5 STG.E.U8 desc[UR36][R30.64+0x9], R203 ;  /* 0x000009cb1e00d986 */ /* 0x000fe2000c101124 */
[C---:B------:R-:W-:Y:S01]  /*110c0*/  ISETP.LT.OR P5, PT, R43.reuse, 0x12, !P1 ;  /* 0x000000122b00780c */ /* 0x040fe20004fa1670 */
[----:B------:R-:W-:Y:S01]  /*110d0*/  FMUL R194, R194, UR8 ;  /* 0x00000008c2c27c20 */ /* 0x000fe20008400000 */
[----:B0-----:R-:W-:Y:S01]  /*110e0*/  F2FP.SATFINITE.E4M3.F32.PACK_AB_MERGE_C R35, RZ, R200, RZ ;  /* 0x000000c8ff23723e */ /* 0x001fe200048070ff */
[----:B------:R0:W-:Y:S01]  /*110f0*/  @!P6 STG.E.U8 desc[UR36][R28.64+0x10], R33 ;  /* 0x000010211c00e986 */ /* 0x0001e2000c101124 */
[----:B------:R-:W-:Y:S01]  /*11100*/  ISETP.LT.OR P6, PT, R43, 0x11, !P0 ;  /* 0x000000112b00780c */ /* 0x000fe200047c1670 */
[----:B------:R-:W-:Y:S01]  /*11110*/  FMUL R193, R193, UR8 ;  /* 0x00000008c1c17c20 */ /* 0x000fe20008400000 */
[----:B------:R-:W-:Y:S01]  /*11120*/  F2FP.SATFINITE.E4M3.F32.PACK_AB_MERGE_C R197, RZ, R197, RZ ;  /* 0x000000c5ffc5723e */ /* 0x000fe200048070ff */
        /* <DEDUP_REMOVED lines=70> */
[----:B-----5:R-:W-:Y:S01]  /*11590*/  FMUL R2, R2, UR8 ;  /* 0x0000000802027c20 */ /* 0x020fe20008400000 */
[----:B------:R-:W-:Y:S01]  /*115a0*/  F2FP.SATFINITE.E4M3.F32.PACK_AB_MERGE_C R5, RZ, R5, RZ ;  /* 0x00000005ff05723e */ /* 0x000fe200048070ff */
[----:B------:R-:W-:Y:S01]  /*115b0*/  FMUL R0, R0, UR8 ;  /* 0x0000000800007c20 */ /* 0x000fe20008400000 */
[----:B------:R-:W-:-:S03]  /*115c0*/  F2FP.SATFINITE.E4M3.F32.PACK_AB_MERGE_C R3, RZ, R3, RZ ;  /* 0x00000003ff03723e */ /* 0x000fc600048070ff */
[----:B------:R-:W-:Y:S01]  /*115d0*/  @!P5 STG.E.U8 desc[UR36][R26.64+0x21], R191 ;  /* 0x000021bf1a00d986 */ /* 0x000fe2000c101124 */
[C---:B------:R-:W-:Y:S02]  /*115e0*/  ISETP.LT.OR P5, PT, R43.reuse, 0x2a, !P3 ;  /* 0x0000002a2b00780c */ /* 0x040fe40005fa1670 */
[----:B0-----:R-:W-:Y:S01]  /*115f0*/  F2FP.SATFINITE.E4M3.F32.PACK_AB_MERGE_C R35, RZ, R188, RZ ;  /* 0x000000bcff23723e */ /* 0x001fe200048070ff */
[----:B------:R0:W-:Y:S01]  /*11600*/  @!P6 STG.E.U8 desc[UR36][R24.64+0x28], R33 ;  /* 0x000028211800e986 */ /* 0x0001e2000c101124 */
[----:B------:R-:W-:-:S09]  /*11610*/  ISETP.LT.OR P6, PT, R43, 0x29, !P2 ;  /* 0x000000292b00780c */ /* 0x000fd200057c1670 */
        /* <DEDUP_REMOVED lines=13> */
[----:B------:R-:W-:Y:S01]  /*116f0*/  @!P6 STG.E.U8 desc[UR36][R26.64+0x30], R35 ;  /* 0x000030231a00e986 */ /* 0x000fe2000c101124 */
[----:B------:R-:W-:-:S09]  /*11700*/  ISETP.LT.OR P6, PT, R43, 0x39, !P3 ;  /* 0x000000392b00780c */ /* 0x000fd20005fc1670 */
[----:B------:R0:W-:Y:S01]  /*11710*/  @!P5 STG.E.U8 desc[UR36][R26.64+0x31], R23 ;  /* 0x000031171a00d986 */ /* 0x0001e2000c101124 */
[----:B------:R-:W-:-:S03]  /*11720*/  ISETP.LT.OR P5, PT, R43, 0x3a, !P3 ;  /* 0x0000003a2b00780c */ /* 0x000fc60005fa1670 */
[----:B------:R-:W-:Y:S01]  /*11730*/  @!P6 STG.E.U8 desc[UR36][R24.64+0x38], R33 ;  /* 0x000038211800e986 */ /* 0x000fe2000c101124 */
[----:B------:R-:W-:Y:S02]  /*11740*/  ISETP.LT.OR P6, PT, R43, 0x39, !P2 ;  /* 0x000000392b00780c */ /* 0x000fe400057c1670 */
[----:B0-----:R-:W-:-:S07]  /*11750*/  F2FP.SATFINITE.E4M3.F32.PACK_AB_MERGE_C R23, RZ, R20, RZ ;  /* 0x00000014ff17723e */ /* 0x001fce00048070ff */
        /* <DEDUP_REMOVED lines=37> */
[----:B------:R1:W-:Y:S01]  /*119b0*/  @!P6 STG.E.U8 desc[UR36][R28.64+0x38], R9 ;  /* 0x000038091c00e986 */ /* 0x0003e2000c101124 */
[----:B------:R-:W-:Y:S02]  /*119c0*/  ISETP.LT.OR P6, PT, R43, 0x39, !P0 ;  /* 0x000000392b00780c */ /* 0x000fe400047c1670 */
[----:B0-----:R-:W-:-:S07]  /*119d0*/  F2FP.SATFINITE.E4M3.F32.PACK_AB_MERGE_C R7, RZ, R4, RZ ;  /* 0x00000004ff07723e */ /* 0x001fce00048070ff */
[----:B------:R0:W-:Y:S01]  /*119e0*/  @!P5 STG.E.U8 desc[UR36][R28.64+0x39], R5 ;  /* 0x000039051c00d986 */ /* 0x0001e2000c101124 */
[C---:B------:R-:W-:Y:S02]  /*119f0*/  ISETP.LT.OR P5, PT, R43.reuse, 0x3a, !P0 ;  /* 0x0000003a2b00780c */ /* 0x040fe400047a1670 */
[----:B-1----:R-:W-:Y:S01]  /*11a00*/  F2FP.SATFINITE.E4M3.F32.PACK_AB_MERGE_C R9, RZ, R0, RZ ;  /* 0x00000000ff09723e */ /* 0x002fe200048070ff */
[----:B------:R-:W-:Y:S01]  /*11a10*/  @!P6 STG.E.U8 desc[UR36][R30.64+0x38], R7 ;  /* 0x000038071e00e986 */ /* 0x000fe2000c101124 */
[----:B------:R-:W-:Y:S02]  /*11a20*/  ISETP.LT.OR P6, PT, R43, 0x41, !P3 ;  /* 0x000000412b00780c */ /* 0x000fe40005fc1670 */
[----:B0-----:R-:W-:Y:S01]  /*11a30*/  F2FP.SATFINITE.E4M3.F32.PACK_AB_MERGE_C R5, RZ, R2, RZ ;  /* 0x00000002ff05723e */ /* 0x001fe200048070ff */
[----:B----4-:R-:W-:-:S06]  /*11a40*/  FMUL R0, R223, UR8 ;  /* 0x00000008df007c20 */ /* 0x010fcc0008400000 */
[----:B------:R0:W-:Y:S01]  /*11a50*/  @!P5 STG.E.U8 desc[UR36][R30.64+0x39], R3 ;  /* 0x000039031e00d986 */ /* 0x0001e2000c101124 */
[----:B------:R-:W-:-:S03]  /*11a60*/  ISETP.LT.OR P5, PT, R43, 0x42, !P3 ;  /* 0x000000422b00780c */ /* 0x000fc60005fa1670 */
[----:B------:R-:W4:Y:S01]  /*11a70*/  LDL.LU R223, [R1+0x1c] ;  /* 0x00001c0001df7983 */ /* 0x000f220000300800 */
[----:B---3--:R-:W-:-:S03]  /*11a80*/  FMUL R2, R222, UR8 ;  /* 0x00000008de027c20 */ /* 0x008fc60008400000 */
[----:B------:R1:W-:Y:S01]  /*11a90*/  @!P6 STG.E.U8 desc[UR36][R24.64+0x40], R5 ;  /* 0x000040051800e986 */ /* 0x0003e2000c101124 */
[----:B------:R-:W-:Y:S02]  /*11aa0*/  ISETP.LT.OR P6, PT, R43, 0x41, !P2 ;  /* 0x000000412b00780c */ /* 0x000fe400057c1670 */
[----:B0-----:R-:W-:Y:S01]  /*11ab0*/  F2FP.SATFINITE.E4M3.F32.PACK_AB_MERGE_C R3, RZ, R0, RZ ;  /* 0x00000000ff03723e */ /* 0x001fe200048070ff */
[----:B------:R-:W3:Y:S01]  /*11ac0*/  LDL.LU R222, [R1+0x20] ;  /* 0x0000200001de7983 */ /* 0x000ee20000300800 */
[----:B--2---:R-:W-:-:S03]  /*11ad0*/  FMUL R0, R221, UR8 ;  /* 0x00000008dd007c20 */ /* 0x004fc60008400000 */
[----:B------:R-:W2:Y:S01]  /*11ae0*/  LDL.LU R221, [R1+0x24] ;  /* 0x0000240001dd7983 */ /* 0x000ea20000300800 */
[----:B------:R-:W-:Y:S01]  /*11af0*/  F2FP.SATFINITE.E4M3.F32.PACK_AB_MERGE_C R7, RZ, R2, RZ ;  /* 0x00000002ff07723e */ /* 0x000fe200048070ff */
[----:B------:R-:W-:Y:S01]  /*11b00*/  FMUL R2, R224, UR8 ;  /* 0x00000008e0027c20 */ /* 0x000fe20008400000 */
[----:B-1----:R-:W-:Y:S01]  /*11b10*/  F2FP.SATFINITE.E4M3.F32.PACK_AB_MERGE_C R5, RZ, R0, RZ ;  /* 0x00000000ff05723e */ /* 0x002fe200048070ff */
[----:B------:R-:W2:Y:S01]  /*11b20*/  LDL.LU R224, [R1+0x28] ;  /* 0x0000280001e07983 */ /* 0x000ea20000300800 */
[----:B------:R-:W-:-:S03]  /*11b30*/  FMUL R0, R225, UR8 ;  /* 0x00000008e1007c20 */ /* 0x000fc60008400000 */
[----:B------:R-:W2:Y:S04]  /*11b40*/  LDL.LU R225, [R1+0x2c] ;  /* 0x00002c0001e17983 */ /* 0x000ea80000300800 */
[----:B------:R0:W-:Y:S04]  /*11b50*/  @!P5 STG.E.U8 desc[UR36][R24.64+0x41], R9 ;  /* 0x000041091800d986 */ /* 0x0001e8000c101124 */
[----:B------:R1:W-:Y:S01]  /*11b60*/  @!P6 STG.E.U8 desc[UR36][R26.64+0x40], R3 ;  /* 0x000040031a00e986 */ /* 0x0003e2000c101124 */
[----:B0-----:R-:W-:Y:S01]  /*11b70*/  F2FP.SATFINITE.E4M3.F32.PACK_AB_MERGE_C R9, RZ, R2, RZ ;  /* 0x00000002ff09723e */ /* 0x001fe200048070ff */
[----:B------:R-:W-:-:S02]  /*11b80*/  FMUL R2, R226, UR8 ;  /* 0x00000008e2027c20 */ /* 0x000fc40008400000 */
[----:B------:R-:W2:Y:S01]  /*11b90*/  LDL.LU R226, [R1+0x30] ;  /* 0x0000300001e27983 */ /* 0x000ea20000300800 */
[----:B-1----:R-:W-:Y:S01]  /*11ba0*/  F2FP.SATFINITE.E4M3.F32.PACK_AB_MERGE_C R3, RZ, R0, RZ ;  /* 0x00000000ff03723e */ /* 0x002fe200048070ff */
[----:B------:R-:W-:Y:S02]  /*11bb0*/  FMUL R0, R227, UR8 ;  /* 0x00000008e3007c20 */ /* 0x000fe40008400000 */
[----:B------:R-:W2:Y:S01]  /*11bc0*/  LDL.LU R227, [R1+0x34] ;  /* 0x0000340001e37983 */ /* 0x000ea20000300800 */
[C---:B------:R-:W-:Y:S02]  /*11bd0*/  ISETP.LT.OR P5, PT, R43.reuse, 0x42, !P2 ;  /* 0x000000422b00780c */ /* 0x040fe400057a1670 */
[----:B------:R-:W-:-:S11]  /*11be0*/  ISETP.LT.OR P6, PT, R43, 0x49, !P3 ;  /* 0x000000492b00780c */ /* 0x000fd60005fc1670 */
[----:B------:R0:W-:Y:S01]  /*11bf0*/  @!P5 STG.E.U8 desc[UR36][R26.64+0x41], R7 ;  /* 0x000041071a00d986 */ /* 0x0001e2000c101124 */
[----:B------:R-:W-:-:S03]  /*11c00*/  ISETP.LT.OR P5, PT, R43, 0x4a, !P3 ;  /* 0x0000004a2b00780c */ /* 0x000fc60005fa1670 */
[----:B------:R1:W-:Y:S01]  /*11c10*/  @!P6 STG.E.U8 desc[UR36][R24.64+0x48], R5 ;  /* 0x000048051800e986 */ /* 0x0003e2000c101124 */
[----:B------:R-:W-:-:S09]  /*11c20*/  ISETP.LT.OR P6, PT, R43, 0x49, !P2 ;  /* 0x000000492b00780c */ /* 0x000fd200057c1670 */
[----:B------:R4:W-:Y:S01]  /*11c30*/  @!P5 STG.E.U8 desc[UR36][R24.64+0x49], R9 ;  /* 0x000049091800d986 */ /* 0x0009e2000c101124 */
[C---:B------:R-:W-:Y:S02]  /*11c40*/  ISETP.LT.OR P5, PT, R43.reuse, 0x4a, !P2 ;  /* 0x0000004a2b00780c */ /* 0x040fe400057a1670 */
[----:B0-----:R-:W-:Y:S01]  /*11c50*/  F2FP.SATFINITE.E4M3.F32.PACK_AB_MERGE_C R7, RZ, R2, RZ ;  /* 0x00000002ff07723e */ /* 0x001fe200048070ff */
[----:B------:R0:W-:Y:S01]  /*11c60*/  @!P6 STG.E.U8 desc[UR36][R26.64+0x48], R3 ;  /* 0x000048031a00e986 */ /* 0x0001e2000c101124 */
[----:B------:R-:W-:Y:S02]  /*11c70*/  ISETP.LT.OR P6, PT, R43, 0x51, !P3 ;  /* 0x000000512b00780c */ /* 0x000fe40005fc1670 */
[----:B-1----:R-:W-:-:S07]  /*11c80*/  F2FP.SATFINITE.E4M3.F32.PACK_AB_MERGE_C R5, RZ, R0, RZ ;  /* 0x00000000ff05723e */ /* 0x002fce00048070ff */
[----:B------:R1:W-:Y:S01]  /*11c90*/  @!P5 STG.E.U8 desc[UR36][R26.64+0x49], R7 ;  /* 0x000049071a00d986 */ /* 0x0003e2000c101124 */
[----:B------:R-:W-:-:S03]  /*11ca0*/  ISETP.LT.OR P5, PT, R43, 0x52, !P3 ;  /* 0x000000522b00780c */ /* 0x000fc60005fa1670 */
[----:B------:R1:W-:Y:S01]  /*11cb0*/  @!P6 STG.E.U8 desc[UR36][R24.64+0x50], R5 ;  /* 0x000050051800e986 */ /* 0x0003e2000c101124 */
[----:B----4-:R-:W-:-:S03]  /*11cc0*/  FMUL R2, R223, UR8 ;  /* 0x00000008df027c20 */ /* 0x010fc60008400000 */
[----:B------:R-:W4:Y:S02]  /*11cd0*/  LDL.LU R223, [R1+0x38] ;  /* 0x0000380001df7983 */ /* 0x000f240000300800 */
[----:B------:R-:W-:Y:S01]  /*11ce0*/  F2FP.SATFINITE.E4M3.F32.PACK_AB_MERGE_C R9, RZ, R2, RZ ;  /* 0x00000002ff09723e */ /* 0x000fe200048070ff */
[----:B---3--:R-:W-:Y:S02]  /*11cf0*/  FMUL R0, R222, UR8 ;  /* 0x00000008de007c20 */ /* 0x008fe40008400000 */
[----:B------:R-:W3:Y:S01]  /*11d00*/  LDL.LU R222, [R1+0x3c] ;  /* 0x00003c0001de7983 */ /* 0x000ee20000300800 */
[----:B--2---:R-:W-:-:S03]  /*11d10*/  FMUL R2, R221, UR8 ;  /* 0x00000008dd027c20 */ /* 0x004fc60008400000 */
[----:B------:R-:W2:Y:S01]  /*11d20*/  LDL.LU R221, [R1+0x40] ;  /* 0x0000400001dd7983 */ /* 0x000ea20000300800 */
[----:B0-----:R-:W-:Y:S01]  /*11d30*/  F2FP.SATFINITE.E4M3.F32.PACK_AB_MERGE_C R3, RZ, R0, RZ ;  /* 0x00000000ff03723e */ /* 0x001fe200048070ff */
[----:B------:R-:W-:Y:S01]  /*11d40*/  FMUL R0, R224, UR8 ;  /* 0x00000008e0007c20 */ /* 0x000fe20008400000 */
[----:B-1----:R-:W-:Y:S01]  /*11d50*/  F2FP.SATFINITE.E4M3.F32.PACK_AB_MERGE_C R7, RZ, R2, RZ ;  /* 0x00000002ff07723e */ /* 0x002fe200048070ff */
[----:B------:R-:W2:Y:S01]  /*11d60*/  LDL.LU R224, [R1+0x44] ;  /* 0x0000440001e07983 */ /* 0x000ea20000300800 */
[----:B------:R-:W-:-:S03]  /*11d70*/  FMUL R2, R225, UR8 ;  /* 0x00000008e1027c20 */ /* 0x000fc60008400000 */
[----:B------:R-:W2:Y:S01]  /*11d80*/  LDL.LU R225, [R1+0x48] ;  /* 0x0000480001e17983 */ /* 0x000ea20000300800 */
[----:B------:R-:W-:-:S03]  /*11d90*/  F2FP.SATFINITE.E4M3.F32.PACK_AB_MERGE_C R5, RZ, R0, RZ ;  /* 0x00000000ff05723e */ /* 0x000fc600048070ff */
[----:B------:R0:W-:Y:S02]  /*11da0*/  @!P5 STG.E.U8 desc[UR36][R24.64+0x51], R9 ;  /* 0x000051091800d986 */ /* 0x0001e4000c101124 */
[----:B0-----:R-:W-:Y:S01]  /*11db0*/  F2FP.SATFINITE.E4M3.F32.PACK_AB_MERGE_C R9, RZ, R2, RZ ;  /* 0x00000002ff09723e */ /* 0x001fe200048070ff */
[----:B------:R-:W-:Y:S02]  /*11dc0*/  FMUL R0, R226, UR8 ;  /* 0x00000008e2007c20 */ /* 0x000fe40008400000 */
[----:B------:R-:W2:Y:S01]  /*11dd0*/  LDL.LU R226, [R1+0x4c] ;  /* 0x00004c0001e27983 */ /* 0x000ea20000300800 */
[----:B------:R-:W-:-:S03]  /*11de0*/  FMUL R2, R227, UR8 ;  /* 0x00000008e3027c20 */ /* 0x000fc60008400000 */
        /* <DEDUP_REMOVED lines=282> */
[C---:B------:R-:W-:Y:S01]  /*12f90*/  ISETP.LT.OR P5, PT, R43.reuse, 0x82, !P2 ;  /* 0x000000822b00780c */ /* 0x040fe200057a1670 */
[----:B------:R-:W2:Y:S04]  /*12fa0*/  LDL.LU R220, [R1+0x134] ;  /* 0x0001340001dc7983 */ /* 0x000ea80000300800 */
[----:B------:R-:W2:Y:S06]  /*12fb0*/  LDL.LU R221, [R1+0x138] ;  /* 0x0001380001dd7983 */ /* 0x000eac0000300800 */
        /* <DEDUP_REMOVED lines=18> */
[----:B--2---:R-:W-:Y:S02]  /*130e0*/  FMUL R0, R218, UR8 ;  /* 0x00000008da007c20 */ /* 0x004fe40008400000 */
[----:B0-----:R-:W-:Y:S01]  /*130f0*/  F2FP.SATFINITE.E4M3.F32.PACK_AB_MERGE_C R9, RZ, R2, RZ ;  /* 0x00000002ff09723e */ /* 0x001fe200048070ff */
[----:B------:R-:W-:Y:S02]  /*13100*/  FMUL R2, R224, UR8 ;  /* 0x00000008e0027c20 */ /* 0x000fe40008400000 */
[----:B-1----:R-:W-:Y:S01]  /*13110*/  F2FP.SATFINITE.E4M3.F32.PACK_AB_MERGE_C R3, RZ, R0, RZ ;  /* 0x00000000ff03723e */ /* 0x002fe200048070ff */
[----:B------:R-:W2:Y:S01]  /*13120*/  LDL.LU R224, [R1+0x144] ;  /* 0x0001440001e07983 */ /* 0x000ea20000300800 */
[----:B------:R-:W-:Y:S01]  /*13130*/  FMUL R0, R225, UR8 ;  /* 0x00000008e1007c20 */ /* 0x000fe20008400000 */
[----:B------:R-:W-:-:S02]  /*13140*/  F2FP.SATFINITE.E4M3.F32.PACK_AB_MERGE_C R7, RZ, R2, RZ ;  /* 0x00000002ff07723e */ /* 0x000fc400048070ff */
[----:B------:R0:W-:Y:S04]  /*13150*/  @!P6 STG.E.U8 desc[UR36][R24.64+0x90], R5 ;  /* 0x000090051800e986 */ /* 0x0001e8000c101124 */
[----:B------:R-:W2:Y:S01]  /*13160*/  LDL.LU R225, [R1+0x148] ;  /* 0x0001480001e17983 */ /* 0x000ea20000300800 */
[----:B0-----:R-:W-:Y:S01]  /*13170*/  F2FP.SATFINITE.E4M3.F32.PACK_AB_MERGE_C R5, RZ, R0, RZ ;  /* 0x00000000ff05723e */ /* 0x001fe200048070ff */
[----:B------:R-:W-:Y:S02]  /*13180*/  FMUL R2, R226, UR8 ;  /* 0x00000008e2027c20 */ /* 0x000fe40008400000 */
[----:B------:R-:W2:Y:S01]  /*13190*/  LDL.LU R226, [R1+0x14c] ;  /* 0x00014c0001e27983 */ /* 0x000ea20000300800 */
[----:B------:R-:W-:-:S03]  /*131a0*/  FMUL R0, R227, UR8 ;  /* 0x00000008e3007c20 */ /* 0x000fc60008400000 */
[----:B------:R-:W2:Y:S01]  /*131b0*/  LDL.LU R227, [R1+0x150] ;  /* 0x0001500001e37983 */ /* 0x000ea20000300800 */
[C---:B------:R-:W-:Y:S02]  /*131c0*/  ISETP.LT.OR P5, PT, R43.reuse, 0x92, !P3 ;  /* 0x000000922b00780c */ /* 0x040fe40005fa1670 */
[C---:B------:R-:W-:Y:S01]  /*131d0*/  ISETP.LT.OR P6, PT, R43.reuse, 0x91, !P2 ;  /* 0x000000912b00780c */ /* 0x040fe200057c1670 */
[----:B------:R-:W2:Y:S10]  /*131e0*/  LDL.LU R218, [R1+0x154] ;  /* 0x0001540001da7983 */ /* 0x000eb40000300800 */
[----:B------:R0:W-:Y:S01]  /*131f0*/  @!P5 STG.E.U8 desc[UR36][R24.64+0x91], R9 ;  /* 0x000091091800d986 */ /* 0x0001e2000c101124 */
[----:B------:R-:W-:-:S03]  /*13200*/  ISETP.LT.OR P5, PT, R43, 0x92, !P2 ;  /* 0x000000922b00780c */ /* 0x000fc600057a1670 */
[----:B------:R-:W-:Y:S01]  /*13210*/  @!P6 STG.E.U8 desc[UR36][R26.64+0x90], R3 ;  /* 0x000090031a00e986 */ /* 0x000fe2000c101124 */
[C---:B------:R-:W-:Y:S02]  /*13220*/  ISETP.LT.OR P6, PT, R43.reuse, 0x99, !P3 ;  /* 0x000000992b00780c */ /* 0x040fe40005fc1670 */
[----:B------:R-:W-:Y:S01]  /*13230*/  F2FP.SATFINITE.E4M3.F32.PACK_AB_MERGE_C R11, RZ, R0, RZ ;  /* 0x00000000ff0b723e */ /* 0x000fe200048070ff */
[----:B------:R-:W-:Y:S01]  /*13240*/  FMUL R0, R220, UR8 ;  /* 0x00000008dc007c20 */ /* 0x000fe20008400000 */
[----:B------:R-:W-:Y:S01]  /*13250*/  ISETP.LT.OR P3, PT, R43, 0x9a, !P3 ;  /* 0x0000009a2b00780c */ /* 0x000fe20005f61670 */
[----:B------:R-:W2:Y:S01]  /*13260*/  LDL.LU R220, [R1+0x158] ;  /* 0x0001580001dc7983 */ /* 0x000ea20000300800 */
[----:B0-----:R-:W-:Y:S01]  /*13270*/  F2FP.SATFINITE.E4M3.F32.PACK_AB_MERGE_C R9, RZ, R2, RZ ;  /* 0x00000002ff09723e */ /* 0x001fe200048070ff */
[----:B------:R-:W-:Y:S02]  /*13280*/  FMUL R2, R221, UR8 ;  /* 0x00000008dd027c20 */ /* 0x000fe40008400000 */
[----:B------:R0:W-:Y:S01]  /*13290*/  @!P5 STG.E.U8 desc[UR36][R26.64+0x91], R7 ;  /* 0x000091071a00d986 */ /* 0x0001e2000c101124 */
[----:B------:R-:W-:-:S02]  /*132a0*/  ISETP.LT.OR P5, PT, R43, 0x99, !P2 ;  /* 0x000000992b00780c */ /* 0x000fc400057a1670 */
[----:B------:R-:W-:Y:S01]  /*132b0*/  ISETP.LT.OR P2, PT, R43, 0x9a, !P2 ;  /* 0x0000009a2b00780c */ /* 0x000fe20005741670 */
[----:B------:R-:W2:Y:S04]  /*132c0*/  LDL.LU R221, [R1+0x15c] ;  /* 0x00015c0001dd7983 */ /* 0x000ea80000300800 */
[----:B------:R1:W-:Y:S04]  /*132d0*/  @!P6 STG.E.U8 desc[UR36][R24.64+0x98], R5 ;  /* 0x000098051800e986 */ /* 0x0003e8000c101124 */
[----:B------:R4:W-:Y:S01]  /*132e0*/  @!P3 STG.E.U8 desc[UR36][R24.64+0x99], R9 ;  /* 0x000099091800b986 */ /* 0x0009e2000c101124 */
[----:B0-----:R-:W-:-:S02]  /*132f0*/  F2FP.SATFINITE.E4M3.F32.PACK_AB_MERGE_C R7, RZ, R2, RZ ;  /* 0x00000002ff07723e */ /* 0x001fc400048070ff */
[----:B-1----:R-:W-:-:S05]  /*13300*/  F2FP.SATFINITE.E4M3.F32.PACK_AB_MERGE_C R5, RZ, R0, RZ ;  /* 0x00000000ff05723e */ /* 0x002fca00048070ff */
[----:B------:R0:W-:Y:S01]  /*13310*/  @!P2 STG.E.U8 desc[UR36][R26.64+0x99], R5 ;  /* 0x000099051a00a986 */ /* 0x0001e2000c101124 */
[----:B----4-:R-:W-:-:S03]  /*13320*/  FMUL R3, R223, UR8 ;  /* 0x00000008df037c20 */ /* 0x010fc60008400000 */
[----:B------:R-:W4:Y:S02]  /*13330*/  LDL.LU R223, [R1+0x160] ;  /* 0x0001600001df7983 */ /* 0x000f240000300800 */
[----:B------:R-:W-:Y:S01]  /*13340*/  F2FP.SATFINITE.E4M3.F32.PACK_AB_MERGE_C R9, RZ, R3, RZ ;  /* 0x00000003ff09723e */ /* 0x000fe200048070ff */
[----:B---3--:R-:W-:Y:S02]  /*13350*/  FMUL R4, R222, UR8 ;  /* 0x00000008de047c20 */ /* 0x008fe40008400000 */
[----:B------:R-:W3:Y:S01]  /*13360*/  LDL.LU R222, [R1+0x164] ;  /* 0x0001640001de7983 */ /* 0x000ee20000300800 */
[----:B--2---:R-:W-:-:S03]  /*13370*/  FMUL R0, R224, UR8 ;  /* 0x00000008e0007c20 */ /* 0x004fc60008400000 */
[----:B------:R-:W2:Y:S02]  /*13380*/  LDL.LU R224, [R1+0x168] ;  /* 0x0001680001e07983 */ /* 0x000ea40000300800 */
[----:B0-----:R-:W-:Y:S01]  /*13390*/  F2FP.SATFINITE.E4M3.F32.PACK_AB_MERGE_C R5, RZ, R0, RZ ;  /* 0x00000000ff05723e */ /* 0x001fe200048070ff */
[----:B------:R-:W-:Y:S02]  /*133a0*/  FMUL R2, R225, UR8 ;  /* 0x00000008e1027c20 */ /* 0x000fe40008400000 */
[----:B------:R-:W2:Y:S01]  /*133b0*/  LDL.LU R225, [R1+0x16c] ;  /* 0x00016c0001e17983 */ /* 0x000ea20000300800 */
[----:B------:R-:W-:-:S03]  /*133c0*/  FMUL R3, R226, UR8 ;  /* 0x00000008e2037c20 */ /* 0x000fc60008400000 */
[----:B------:R-:W2:Y:S01]  /*133d0*/  LDL.LU R226, [R1+0x170] ;  /* 0x0001700001e27983 */ /* 0x000ea20000300800 */
[----:B------:R-:W-:-:S03]  /*133e0*/  FMUL R0, R227, UR8 ;  /* 0x00000008e3007c20 */ /* 0x000fc60008400000 */
[----:B------:R-:W2:Y:S01]  /*133f0*/  LDL.LU R227, [R1+0x174] ;  /* 0x0001740001e37983 */ /* 0x000ea20000300800 */
[C---:B------:R-:W-:Y:S02]  /*13400*/  ISETP.LT.OR P6, PT, R43.reuse, 0x81, !P1 ;  /* 0x000000812b00780c */ /* 0x040fe40004fc1670 */
[C---:B------:R-:W-:Y:S01]  /*13410*/  ISETP.LT.OR P3, PT, R43.reuse, 0x82, !P1 ;  /* 0x000000822b00780c */ /* 0x040fe20004f61670 */
[----:B------:R-:W-:Y:S01]  /*13420*/  @!P5 STG.E.U8 desc[UR36][R26.64+0x98], R11 ;  /* 0x0000980b1a00d986 */ /* 0x000fe2000c101124 */
[C---:B------:R-:W-:Y:S02]  /*13430*/  ISETP.LT.OR P5, PT, R43.reuse, 0x81, !P0 ;  /* 0x000000812b00780c */ /* 0x040fe400047a1670 */
[----:B------:R-:W-:-:S07]  /*13440*/  ISETP.LT.OR P2, PT, R43, 0x8a, !P1 ;  /* 0x0000008a2b00780c */ /* 0x000fce0004f41670 */
[----:B------:R0:W-:Y:S01]  /*13450*/  @!P6 STG.E.U8 desc[UR36][R28.64+0x80], R7 ;  /* 0x000080071c00e986 */ /* 0x0001e2000c101124 */
[----:B------:R-:W-:-:S03]  /*13460*/  ISETP.LT.OR P6, PT, R43, 0x82, !P0 ;  /* 0x000000822b00780c */ /* 0x000fc600047c1670 */
[----:B------:R1:W-:Y:S01]  /*13470*/  @!P3 STG.E.U8 desc[UR36][R28.64+0x81], R9 ;  /* 0x000081091c00b986 */ /* 0x0003e2000c101124 */
[C---:B------:R-:W-:Y:S02]  /*13480*/  ISETP.LT.OR P3, PT, R43.reuse, 0x89, !P1 ;  /* 0x000000892b00780c */ /* 0x040fe40004f61670 */
[----:B------:R-:W-:Y:S02]  /*13490*/  F2FP.SATFINITE.E4M3.F32.PACK_AB_MERGE_C R13, RZ, R4, RZ ;  /* 0x00000004ff0d723e */ /* 0x000fe400048070ff */
[----:B0-----:R-:W-:Y:S02]  /*134a0*/  F2FP.SATFINITE.E4M3.F32.PACK_AB_MERGE_C R7, RZ, R2, RZ ;  /* 0x00000002ff07723e */ /* 0x001fe400048070ff */
[----:B-1----:R-:W-:Y:S01]  /*134b0*/  F2FP.SATFINITE.E4M3.F32.PACK_AB_MERGE_C R9, RZ, R3, RZ ;  /* 0x00000003ff09723e */ /* 0x002fe200048070ff */
[----:B------:R-:W-:Y:S01]  /*134c0*/  @!P5 STG.E.U8 desc[UR36][R30.64+0x80], R13 ;  /* 0x0000800d1e00d986 */ /* 0x000fe2000c101124 */
[----:B------:R-:W-:-:S03]  /*134d0*/  ISETP.LT.OR P5, PT, R43, 0x89, !P0 ;  /* 0x000000892b00780c */ /* 0x000fc600047a1670 */
[----:B------:R0:W-:Y:S01]  /*134e0*/  @!P6 STG.E.U8 desc[UR36][R30.64+0x81], R5 ;  /* 0x000081051e00e986 */ /* 0x0001e2000c101124 */
[----:B------:R-:W-:-:S03]  /*134f0*/  ISETP.LT.OR P6, PT, R43, 0x8a, !P0 ;  /* 0x0000008a2b00780c */ /* 0x000fc600047c1670 */
[----:B------:R1:W-:Y:S01]  /*13500*/  @!P2 STG.E.U8 desc[UR36][R28.64+0x89], R9 ;  /* 0x000089091c00a986 */ /* 0x0003e2000c101124 */
[C---:B------:R-:W-:Y:S01]  /*13510*/  ISETP.LT.OR P2, PT, R43.reuse, 0x92, !P1 ;  /* 0x000000922b00780c */ /* 0x040fe20004f41670 */
[----:B------:R-:W-:Y:S02]  /*13520*/  FMUL R2, R218, UR8 ;  /* 0x00000008da027c20 */ /* 0x000fe40008400000 */
[----:B------:R1:W-:Y:S01]  /*13530*/  @!P3 STG.E.U8 desc[UR36][R28.64+0x88], R7 ;  /* 0x000088071c00b986 */ /* 0x0003e2000c101124 */
[----:B------:R-:W-:Y:S01]  /*13540*/  ISETP.LT.OR P3, PT, R43, 0x91, !P1 ;  /* 0x000000912b00780c */ /* 0x000fe20004f61670 */
[----:B------:R-:W-:Y:S01]  /*13550*/  FMUL R3, R221, UR8 ;  /* 0x00000008dd037c20 */ /* 0x000fe20008400000 */
[----:B------:R-:W-:Y:S01]  /*13560*/  F2FP.SATFINITE.E4M3.F32.PACK_AB_MERGE_C R11, RZ, R0, RZ ;  /* 0x00000000ff0b723e */ /* 0x000fe200048070ff */
[----:B------:R-:W-:Y:S01]  /*13570*/  FMUL R0, R220, UR8 ;  /* 0x00000008dc007c20 */ /* 0x000fe20008400000 */
[----:B0-----:R-:W-:Y:S02]  /*13580*/  F2FP.SATFINITE.E4M3.F32.PACK_AB_MERGE_C R5, RZ, R2, RZ ;  /* 0x00000002ff05723e */ /* 0x001fe400048070ff */
[----:B-1----:R-:W-:Y:S01]  /*13590*/  F2FP.SATFINITE.E4M3.F32.PACK_AB_MERGE_C R9, RZ, R3, RZ ;  /* 0x00000003ff09723e */ /* 0x002fe200048070ff */
[----:B------:R-:W-:Y:S01]  /*135a0*/  @!P5 STG.E.U8 desc[UR36][R30.64+0x88], R11 ;  /* 0x0000880b1e00d986 */ /* 0x000fe2000c101124 */
[----:B------:R-:W-:-:S03]  /*135b0*/  F2FP.SATFINITE.E4M3.F32.PACK_AB_MERGE_C R7, RZ, R0, RZ ;  /* 0x00000000ff07723e */ /* 0x000fc600048070ff */
[----:B------:R-:W-:Y:S01]  /*135c0*/  @!P6 STG.E.U8 desc[UR36][R30.64+0x89], R5 ;  /* 0x000089051e00e986 */ /* 0x000fe2000c101124 */
[C---:B------:R-:W-:Y:S02]  /*135d0*/  ISETP.LT.OR P5, PT, R43.reuse, 0x91, !P0 ;  /* 0x000000912b00780c */ /* 0x040fe400047a1670 */
[C---:B------:R-:W-:Y:S01]  /*135e0*/  ISETP.LT.OR P6, PT, R43.reuse, 0x92, !P0 ;  /* 0x000000922b00780c */ /* 0x040fe200047c1670 */
[----:B------:R-:W-:Y:S01]  /*135f0*/  @!P2 STG.E.U8 desc[UR36][R28.64+0x91], R9 ;  /* 0x000091091c00a986 */ /* 0x000fe2000c101124 */
[C---:B------:R-:W-:Y:S02]  /*13600*/  ISETP.LT.OR P2, PT, R43.reuse, 0x99, !P1 ;  /* 0x000000992b00780c */ /* 0x040fe40004f41670 */
[C---:B------:R-:W-:Y:S01]  /*13610*/  ISETP.LT.OR P1, PT, R43.reuse, 0x9a, !P1 ;  /* 0x0000009a2b00780c */ /* 0x040fe20004f21670 */
[----:B------:R0:W-:Y:S01]  /*13620*/  @!P3 STG.E.U8 desc[UR36][R28.64+0x90], R7 ;  /* 0x000090071c00b986 */ /* 0x0001e2000c101124 */
[C---:B------:R-:W-:Y:S02]  /*13630*/  ISETP.LT.OR P3, PT, R43.reuse, 0x99, !P0 ;  /* 0x000000992b00780c */ /* 0x040fe40004761670 */
[----:B------:R-:W-:Y:S01]  /*13640*/  ISETP.LT.OR P0, PT, R43, 0x9a, !P0 ;  /* 0x0000009a2b00780c */ /* 0x000fe20004701670 */
[----:B----4-:R-:W-:-:S05]  /*13650*/  FMUL R0, R223, UR8 ;  /* 0x00000008df007c20 */ /* 0x010fca0008400000 */
[----:B------:R-:W-:Y:S01]  /*13660*/  F2FP.SATFINITE.E4M3.F32.PACK_AB_MERGE_C R13, RZ, R0, RZ ;  /* 0x00000000ff0d723e */ /* 0x000fe200048070ff */
[----:B---3--:R-:W-:Y:S01]  /*13670*/  FMUL R0, R222, UR8 ;  /* 0x00000008de007c20 */ /* 0x008fe20008400000 */
[----:B--2---:R-:W-:-:S04]  /*13680*/  FMUL R2, R224, UR8 ;  /* 0x00000008e0027c20 */ /* 0x004fc80008400000 */
[----:B0-----:R-:W-:Y:S01]  /*13690*/  F2FP.SATFINITE.E4M3.F32.PACK_AB_MERGE_C R7, RZ, R0, RZ ;  /* 0x00000000ff07723e */ /* 0x001fe200048070ff */
[----:B------:R-:W-:Y:S01]  /*136a0*/  FMUL R3, R225, UR8 ;  /* 0x00000008e1037c20 */ /* 0x000fe20008400000 */
[----:B------:R-:W-:-:S04]  /*136b0*/  F2FP.SATFINITE.E4M3.F32.PACK_AB_MERGE_C R9, RZ, R2, RZ ;  /* 0x00000002ff09723e */ /* 0x000fc800048070ff */
[----:B------:R-:W-:Y:S01]  /*136c0*/  F2FP.SATFINITE.E4M3.F32.PACK_AB_MERGE_C R3, RZ, R3, RZ ;  /* 0x00000003ff03723e */ /* 0x000fe200048070ff */
[----:B------:R0:W-:Y:S01]  /*136d0*/  @!P5 STG.E.U8 desc[UR36][R30.64+0x90], R13 ;  /* 0x0000900d1e00d986 */ /* 0x0001e2000c101124 */
[----:B------:R-:W-:Y:S01]  /*136e0*/  FMUL R4, R226, UR8 ;  /* 0x00000008e2047c20 */ /* 0x000fe20008400000 */
[----:B------:R-:W-:-:S04]  /*136f0*/  FMUL R5, R227, UR8 ;  /* 0x00000008e3057c20 */ /* 0x000fc80008400000 */
[----:B------:R-:W-:Y:S01]  /*13700*/  F2FP.SATFINITE.E4M3.F32.PACK_AB_MERGE_C R11, RZ, R4, RZ ;  /* 0x00000004ff0b723e */ /* 0x000fe200048070ff */
[----:B------:R0:W-:Y:S01]  /*13710*/  @!P6 STG.E.U8 desc[UR36][R30.64+0x91], R7 ;  /* 0x000091071e00e986 */ /* 0x0001e2000c101124 */
[----:B------:R-:W-:-:S03]  /*13720*/  F2FP.SATFINITE.E4M3.F32.PACK_AB_MERGE_C R5, RZ, R5, RZ ;  /* 0x00000005ff05723e */ /* 0x000fc600048070ff */
[----:B------:R0:W-:Y:S04]  /*13730*/  @!P2 STG.E.U8 desc[UR36][R28.64+0x98], R9 ;  /* 0x000098091c00a986 */ /* 0x0001e8000c101124 */
[----:B------:R0:W-:Y:S04]  /*13740*/  @!P1 STG.E.U8 desc[UR36][R28.64+0x99], R3 ;  /* 0x000099031c009986 */ /* 0x0001e8000c101124 */
[----:B------:R0:W-:Y:S04]  /*13750*/  @!P3 STG.E.U8 desc[UR36][R30.64+0x98], R11 ;  /* 0x0000980b1e00b986 */ /* 0x0001e8000c101124 */
[----:B------:R0:W-:Y:S02]  /*13760*/  @!P0 STG.E.U8 desc[UR36][R30.64+0x99], R5 ;  /* 0x000099051e008986 */ /* 0x0001e4000c101124 */
.L_x_360:
[----:B------:R-:W-:Y:S05]  /*13770*/  BSYNC B0 ;  /* 0x0000000000007941 */ /* 0x000fea0003800000 */
.L_x_38:
[----:B0-----:R-:W2:Y:S04]  /*13780*/  LDL.LU R3, [R1+0x180] ;  /* 0x0001800001037983 */ /* 0x001ea80000300800 */
[----:B-----5:R-:W2:Y:S01]  /*13790*/  LDL.LU R2, [R1+0x184] ;  /* 0x0001840001027983 */ /* 0x020ea20000300800 */
[----:B------:R-:W-:Y:S01]  /*137a0*/  ULDC UR12, c[0x0][0xc] ;  /* 0x00000300000c7ab9 */ /* 0x000fe20000000800 */
[----:B------:R-:W-:Y:S01]  /*137b0*/  ULDC UR13, c[0x0][0x10] ;  /* 0x00000400000d7ab9 */ /* 0x000fe20000000800 */
[----:B------:R-:W2:Y:S01]  /*137c0*/  LDC R5, c[0x0][0x14] ;  /* 0x00000500ff057b82 */ /* 0x000ea20000000800 */
[----:B------:R-:W-:Y:S01]  /*137d0*/  UIMAD.WIDE.U32 UR12, UR12, UR13, URZ ;  /* 0x0000000d0c0c72a5 */ /* 0x000fe2000f8e003f */
[----:B------:R-:W-:Y:S01]  /*137e0*/  PRMT R0, RZ, 0x7610, R0 ;  /* 0x00007610ff007816 */ /* 0x000fe20000000000 */
[----:B------:R-:W-:-:S04]  /*137f0*/  UMOV UR14, 0xffffffff ;  /* 0xffffffff000e7882 */ /* 0x000fc80000000000 */
[----:B--2---:R-:W-:-:S04]  /*13800*/  IMAD.WIDE.U32 R2, R5, UR12, R2 ;  /* 0x0000000c05027c25 */ /* 0x004fc8000f8e0002 */
[----:B------:R-:W-:Y:S01]  /*13810*/  IMAD R5, R5, UR13, RZ ;  /* 0x0000000d05057c24 */ /* 0x000fe2000f8e02ff */
[----:B------:R-:W-:Y:S01]  /*13820*/  ULDC.64 UR12, c[0x0][0x650] ;  /* 0x00019400000c7ab9 */ /* 0x000fe20000000a00 */
[----:B------:R-:W-:Y:S01]  /*13830*/  IMAD.MOV.U32 R11, RZ, RZ, R2 ;  /* 0x000000ffff0b7224 */ /* 0x000fe200078e0002 */
[----:B------:R-:W-:Y:S01]  /*13840*/  ISETP.GE.U32.AND P0, PT, R2, UR12, PT ;  /* 0x0000000c02007c0c */ /* 0x000fe2000bf06070 */
[----:B------:R-:W-:Y:S02]  /*13850*/  IMAD.IADD R13, R3, 0x1, R5 ;  /* 0x00000001030d7824 */ /* 0x000fe400078e0205 */
[----:B------:R-:W-:-:S03]  /*13860*/  IMAD.MOV.U32 R2, RZ, RZ, -0x1 ;  /* 0xffffffffff027424 */ /* 0x000fc600078e00ff */
[----:B------:R0:W-:Y:S01]  /*13870*/  STL [R1+0x180], R13 ;  /* 0x0001800d01007387 */ /* 0x0001e20000100800 */
[----:B------:R-:W-:-:S03]  /*13880*/  ISETP.GE.U32.AND.EX P0, PT, R13, UR13, PT, P0 ;  /* 0x0000000d0d007c0c */ /* 0x000fc6000bf06100 */
[----:B------:R0:W-:Y:S04]  /*13890*/  STL [R1+0x184], R11 ;  /* 0x0001840b01007387 */ /* 0x0001e80000100800 */
[----:B------:R0:W-:Y:S06]  /*138a0*/  STL [R1+0x188], R2 ;  /* 0x0001880201007387 */ /* 0x0001ec0000100800 */
[----:B------:R-:W-:Y:S05]  /*138b0*/  @P0 BRA `(.L_x_361) ;  /* 0x0000000400740947 */ /* 0x000fea0003800000 */
[----:B------:R-:W2:Y:S01]  /*138c0*/  S2R R8, SR_CTAID.X ;  /* 0x0000000000087919 */ /* 0x000ea20000002500 */
[----:B------:R-:W-:Y:S01]  /*138d0*/  ULDC.64 UR18, c[0x0][0x628] ;  /* 0x00018a0000127ab9 */ /* 0x000fe20000000a00 */
[----:B------:R-:W0:Y:S01]  /*138e0*/  LDC R9, c[0x0][0x144] ;  /* 0x00005100ff097b82 */ /* 0x000e220000000800 */
[----:B------:R-:W-:Y:S01]  /*138f0*/  ULDC UR6, c[0x0][0x150] ;  /* 0x0000540000067ab9 */ /* 0x000fe20000000800 */
[----:B------:R-:W0:Y:S01]  /*13900*/  S2R R12, SR_CTAID.Y ;  /* 0x00000000000c7919 */ /* 0x000e220000002600 */
[----:B------:R-:W-:Y:S01]  /*13910*/  ISETP.NE.U32.AND P0, PT, RZ, UR18, PT ;  /* 0x00000012ff007c0c */ /* 0x000fe2000bf05070 */
[----:B------:R-:W-:Y:S01]  /*13920*/  ULDC UR21, c[0x0][0x630] ;  /* 0x00018c0000157ab9 */ /* 0x000fe20000000800 */
[----:B------:R-:W-:Y:S02]  /*13930*/  R2UR UR16, R11 ;  /* 0x000000000b1072ca */ /* 0x000fe400000e0000 */
[----:B------:R-:W-:Y:S01]  /*13940*/  ISETP.NE.AND.EX P0, PT, RZ, UR19, PT, P0 ;  /* 0x00000013ff007c0c */ /* 0x000fe2000bf05300 */
[----:B------:R-:W0:Y:S01]  /*13950*/  LDC.64 R6, c[0x0][0x620] ;  /* 0x00018800ff067b82 */ /* 0x000e220000000a00 */
[----:B------:R-:W-:-:S02]  /*13960*/  R2UR UR17, R13 ;  /* 0x000000000d1172ca */ /* 0x000fc400000e0000 */
[----:B--2---:R-:W-:-:S05]  /*13970*/  I2FP.F32.U32 R0, R8 ;  /* 0x0000000800007245 */ /* 0x004fca0000201000 */
[----:B------:R-:W-:-:S06]  /*13980*/  FMUL R0, R0, UR6 ;  /* 0x0000000600007c20 */ /* 0x000fcc0008400000 */
[----:B------:R-:W2:Y:S01]  /*13990*/  F2I.U32.TRUNC.NTZ R0, R0 ;  /* 0x0000000000007305 */ /* 0x000ea2000020f000 */
        /* <DEDUP_REMOVED lines=13> */
.L_x_362:
[----:B------:R-:W-:Y:S01]  /*13a70*/  USHF.R.U64 UR14, UR16, UR21, UR17 ;  /* 0x00000015100e7299 */ /* 0x000fe20008001211 */
[----:B------:R-:W5:Y:S01]  /*13a80*/  LDC.64 R20, c[0x0][0x640] ;  /* 0x00019000ff147b82 */ /* 0x000f620000000a00 */
[----:B------:R-:W-:Y:S01]  /*13a90*/  USHF.R.U32.HI UR6, URZ, UR21, UR17 ;  /* 0x000000153f067299 */ /* 0x000fe20008011611 */
[----:B--2---:R-:W-:Y:S02]  /*13aa0*/  IMAD.MOV R10, RZ, RZ, -R0 ;  /* 0x000000ffff0a7224 */ /* 0x004fe400078e0a00 */
[----:B0-----:R-:W-:Y:S01]  /*13ab0*/  IMAD.MOV.U32 R2, RZ, RZ, R11 ;  /* 0x000000ffff027224 */ /* 0x001fe200078e000b */
[----:B------:R-:W-:Y:S01]  /*13ac0*/  IADD3 R5, P0, RZ, -UR14, RZ ;  /* 0x8000000eff057c10 */ /* 0x000fe2000ff1e0ff */
[----:B------:R-:W-:Y:S02]  /*13ad0*/  IMAD R17, R9, R10, R8 ;  /* 0x0000000a09117224 */ /* 0x000fe400078e0208 */
[----:B------:R-:W0:Y:S02]  /*13ae0*/  LDC R4, c[0x0][0x618] ;  /* 0x00018600ff047b82 */ /* 0x000e240000000800 */
[----:B------:R-:W-:Y:S01]  /*13af0*/  IMAD.X R3, RZ, RZ, ~UR6, P0 ;  /* 0x80000006ff037e24 */ /* 0x000fe200080e06ff */
[----:B------:R-:W-:-:S03]  /*13b00*/  ULDC UR6, c[0x0][0x154] ;  /* 0x0000550000067ab9 */ /* 0x000fc60000000800 */
[-C--:B------:R-:W-:Y:S02]  /*13b10*/  IMAD R0, R3, R6.reuse, RZ ;  /* 0x0000000603007224 */ /* 0x080fe400078e02ff */
[----:B------:R-:W2:Y:S01]  /*13b20*/  LDC R14, c[0x0][0x608] ;  /* 0x00018200ff0e7b82 */ /* 0x000ea20000000800 */
[----:B------:R-:W-:Y:S02]  /*13b30*/  IMAD.MOV.U32 R3, RZ, RZ, R13 ;  /* 0x000000ffff037224 */ /* 0x000fe400078e000d */
[----:B------:R-:W-:-:S05]  /*13b40*/  IMAD.WIDE.U32 R2, R5, R6, R2 ;  /* 0x0000000605027225 */ /* 0x000fca00078e0002 */
[----:B------:R-:W1:Y:S01]  /*13b50*/  LDC R18, c[0x0][0x658] ;  /* 0x00019600ff127b82 */ /* 0x000e620000000800 */
[----:B------:R-:W-:Y:S01]  /*13b60*/  IMAD R5, R5, R7, R0 ;  /* 0x0000000705057224 */ /* 0x000fe200078e0200 */
[----:B------:R-:W-:Y:S01]  /*13b70*/  I2FP.F32.U32 R0, R12 ;  /* 0x0000000c00007245 */ /* 0x000fe20000201000 */
[----:B------:R-:W-:Y:S01]  /*13b80*/  IMAD.MOV.U32 R7, RZ, RZ, 0x1 ;  /* 0x00000001ff077424 */ /* 0x000fe200078e00ff */
[----:B-----5:R-:W-:Y:S01]  /*13b90*/  ISETP.NE.U32.AND P0, PT, R20, RZ, PT ;  /* 0x000000ff1400720c */ /* 0x020fe20003f05070 */
[----:B------:R-:W-:Y:S02]  /*13ba0*/  IMAD.IADD R3, R3, 0x1, R5 ;  /* 0x0000000103037824 */ /* 0x000fe400078e0205 */
[----:B------:R-:W-:Y:S01]  /*13bb0*/  FMUL R0, R0, UR6 ;  /* 0x0000000600007c20 */ /* 0x000fe20008400000 */
[----:B------:R-:W3:Y:S01]  /*13bc0*/  LDC R15, c[0x0][0x148] ;  /* 0x00005200ff0f7b82 */ /* 0x000ee20000000800 */
[----:B------:R-:W-:Y:S01]  /*13bd0*/  ISETP.NE.AND.EX P0, PT, R21, RZ, PT, P0 ;  /* 0x000000ff1500720c */ /* 0x000fe20003f05300 */
[----:B------:R-:W-:Y:S01]  /*13be0*/  IMAD.MOV.U32 R5, RZ, RZ, -0x1 ;  /* 0xffffffffff057424 */ /* 0x000fe200078e00ff */
[-CC-:B0-----:R-:W-:Y:S01]  /*13bf0*/  SHF.R.U64 R10, R2, R4.reuse, R3.reuse ;  /* 0x00000004020a7219 */ /* 0x181fe20000001203 */
[----:B------:R0:W0:Y:S01]  /*13c00*/  F2I.U32.TRUNC.NTZ R13, R0 ;  /* 0x00000000000d7305 */ /* 0x000022000020f000 */
[----:B------:R-:W-:-:S03]  /*13c10*/  SHF.R.U32.HI R3, RZ, R4, R3 ;  /* 0x00000004ff037219 */ /* 0x000fc60000011603 */
[----:B------:R-:W0:Y:S01]  /*13c20*/  LDC R16, c[0x0][0x600] ;  /* 0x00018000ff107b82 */ /* 0x000e220000000800 */
[-CC-:B--2---:R-:W-:Y:S02]  /*13c30*/  SHF.R.U64 R8, R10, R14.reuse, R3.reuse ;  /* 0x0000000e0a087219 */ /* 0x184fe40000001203 */
[----:B------:R-:W-:-:S05]  /*13c40*/  SHF.R.U32.HI R3, RZ, R14, R3 ;  /* 0x0000000eff037219 */ /* 0x000fca0000011603 */
[----:B------:R-:W2:Y:S01]  /*13c50*/  LDC R22, c[0x0][0x648] ;  /* 0x00019200ff167b82 */ /* 0x000ea20000000800 */
[-CC-:B-1----:R-:W-:Y:S02]  /*13c60*/  SHF.R.U64 R11, R8, R18.reuse, R3.reuse ;  /* 0x00000012080b7219 */ /* 0x182fe40000001203 */
[-C--:B------:R-:W-:Y:S02]  /*13c70*/  SHF.L.U32 R5, R5, R18.reuse, RZ ;  /* 0x0000001205057219 */ /* 0x080fe400000006ff */
[-C--:B------:R-:W-:Y:S01]  /*13c80*/  SHF.R.U32.HI R3, RZ, R18.reuse, R3 ;  /* 0x00000012ff037219 */ /* 0x080fe20000011603 */
[----:B------:R-:W-:Y:S01]  /*13c90*/  IMAD.MOV.U32 R2, RZ, RZ, R11 ;  /* 0x000000ffff027224 */ /* 0x000fe200078e000b */
[----:B------:R-:W-:Y:S01]  /*13ca0*/  SHF.L.U32 R42, R7, R18, RZ ;  /* 0x00000012072a7219 */ /* 0x000fe200000006ff */
[----:B------:R-:W1:Y:S01]  /*13cb0*/  LDC R23, c[0x0][0x638] ;  /* 0x00018e00ff177b82 */ /* 0x000e620000000800 */
[----:B------:R-:W-:-:S07]  /*13cc0*/  LOP3.LUT R19, RZ, R5, RZ, 0x33, !PT ;  /* 0x00000005ff137212 */ /* 0x000fce00078e33ff */
[----:B------:R-:W0:Y:S01]  /*13cd0*/  LDC R24, c[0x0][0x610] ;  /* 0x00018400ff187b82 */ /* 0x000e220000000800 */
[----:B------:R-:W-:Y:S05]  /*13ce0*/  @!P0 BRA `(.L_x_363) ;  /* 0x0000000000288947 */ /* 0x000fea0003800000 */
[----:B0-----:R-:W0:Y:S02]  /*13cf0*/  LDC R0, c[0x0][0x64c] ;  /* 0x00019300ff007b82 */ /* 0x001e240000000800 */
[----:B0-----:R-:W-:-:S05]  /*13d00*/  IADD3 R7, P0, R11, R0, RZ ;  /* 0x000000000b077210 */ /* 0x001fca0007f1e0ff */
        /* <DEDUP_REMOVED lines=8> */
.L_x_363:
[----:B0-2---:R-:W-:Y:S01]  /*13d90*/  SHF.R.U64 R0, R2, R22, R3 ;  /* 0x0000001602007219 */ /* 0x005fe20000001203 */
[----:B------:R-:W-:Y:S01]  /*13da0*/  VIADD R5, R16, 0xffffffff ;  /* 0xffffffff10057836 */ /* 0x000fe20000000000 */
[----:B------:R-:W-:Y:S01]  /*13db0*/  LOP3.LUT R3, R8, R19, RZ, 0xc0, !PT ;  /* 0x0000001308037212 */ /* 0x000fe200078ec0ff */
[----:B------:R-:W-:Y:S02]  /*13dc0*/  IMAD.MOV R13, RZ, RZ, -R13 ;  /* 0x000000ffff0d7224 */ /* 0x000fe400078e0a0d */
[----:B------:R-:W-:Y:S02]  /*13dd0*/  IMAD.MOV R2, RZ, RZ, -R0 ;  /* 0x000000ffff027224 */ /* 0x000fe400078e0a00 */
[----:B------:R-:W-:Y:S01]  /*13de0*/  IMAD R42, R42, R0, R3 ;  /* 0x000000002a2a7224 */ /* 0x000fe200078e0203 */
[----:B------:R-:W-:Y:S01]  /*13df0*/  LOP3.LUT R3, R10, R5, RZ, 0xc0, !PT ;  /* 0x000000050a037212 */ /* 0x000fe200078ec0ff */
[----:B---3--:R-:W-:Y:S02]  /*13e00*/  @P4 IMAD R17, R15, R13, R12 ;  /* 0x0000000d0f114224 */ /* 0x008fe400078e020c */
[----:B-1----:R-:W-:-:S02]  /*13e10*/  IMAD R0, R2, R23, R11 ;  /* 0x0000001702007224 */ /* 0x002fc400078e020b */
[----:B------:R-:W-:Y:S02]  /*13e20*/  IMAD.MOV.U32 R2, RZ, RZ, 0x1 ;  /* 0x00000001ff027424 */ /* 0x000fe400078e00ff */
[----:B------:R-:W-:Y:S02]  /*13e30*/  IMAD R42, R42, R24, R17 ;  /* 0x000000182a2a7224 */ /* 0x000fe400078e0211 */
[----:B------:R-:W-:Y:S01]  /*13e40*/  IMAD R3, R0, R16, R3 ;  /* 0x0000001000037224 */ /* 0x000fe200078e0203 */
[----:B------:R-:W-:-:S04]  /*13e50*/  PRMT R0, R2, 0x7610, R0 ;  /* 0x0000761002007816 */ /* 0x000fc80000000000 */
[----:B------:R-:W-:Y:S02]  /*13e60*/  SEL R2, R3, R42, !P4 ;  /* 0x0000002a03027207 */ /* 0x000fe40006000000 */
[----:B------:R-:W-:-:S03]  /*13e70*/  SEL R42, R42, R3, !P4 ;  /* 0x000000032a2a7207 */ /* 0x000fc60006000000 */
[----:B------:R2:W-:Y:S04]  /*13e80*/  STL [R1+0x188], R2 ;  /* 0x0001880201007387 */ /* 0x0005e80000100800 */
.L_x_361:
[----:B------:R0:W-:Y:S01]  /*13e90*/  STL [R1+0x18c], R42 ;  /* 0x00018c2a01007387 */ /* 0x0001e20000100800 */
[----:B------:R-:W-:-:S13]  /*13ea0*/  LOP3.LUT P0, RZ, R0, 0xff, RZ, 0xc0, !PT ;  /* 0x000000ff00ff7812 */ /* 0x000fda000780c0ff */
[----:B0-----:R-:W-:Y:S05]  /*13eb0*/  @P0 BRA `(.L_x_364) ;  /* 0xfffffed400840947 */ /* 0x001fea000383ffff */
[----:B------:R-:W-:Y:S05]  /*13ec0*/  EXIT ;  /* 0x000000000000794d */ /* 0x000fea0003800000 */
.L_x_8:
[----:B------:R-:W2:Y:S01]  /*13ed0*/  LDL R20, [R1+0x184] ;  /* 0x0001840001147983 */ /* 0x000ea20000100800 */
[----:B------:R-:W-:-:S03]  /*13ee0*/  ULDC.64 UR4, c[0x0][0x650] ;  /* 0x0001940000047ab9 */ /* 0x000fc60000000a00 */
[----:B------:R-:W3:Y:S01]  /*13ef0*/  LDL R5, [R1+0x180] ;  /* 0x0001800001057983 */ /* 0x000ee20000100800 */
[----:B------:R-:W-:Y:S01]  /*13f00*/  PRMT R0, RZ, 0x7610, R0 ;  /* 0x00007610ff007816 */ /* 0x000fe20000000000 */
[----:B------:R-:W-:Y:S02]  /*13f10*/  IMAD.MOV.U32 R4, RZ, RZ, -0x1 ;  /* 0xffffffffff047424 */ /* 0x000fe400078e00ff */
[----:B------:R-:W-:Y:S02]  /*13f20*/  IMAD.MOV.U32 R12, RZ, RZ, -0x1 ;  /* 0xffffffffff0c7424 */ /* 0x000fe400078e00ff */
[----:B------:R-:W-:Y:S01]  /*13f30*/  IMAD.MOV.U32 R6, RZ, RZ, -0x1 ;  /* 0xffffffffff067424 */ /* 0x000fe200078e00ff */
[----:B--2---:R-:W-:-:S04]  /*13f40*/  ISETP.GE.U32.AND P0, PT, R20, UR4, PT ;  /* 0x0000000414007c0c */ /* 0x004fc8000bf06070 */
[----:B---3--:R-:W-:-:S13]  /*13f50*/  ISETP.GE.U32.AND.EX P0, PT, R5, UR5, PT, P0 ;  /* 0x0000000505007c0c */ /* 0x008fda000bf06100 */
[----:B------:R-:W-:Y:S05]  /*13f60*/  @P0 BRA `(.L_x_365) ;  /* 0x0000000400340947 */ /* 0x000fea0003800000 */
[----:B0-----:R-:W0:Y:S01]  /*13f70*/  LDC.64 R16, c[0x0][0x628] ;  /* 0x00018a00ff107b82 */ /* 0x001e220000000a00 */
[----:B------:R-:W-:Y:S02]  /*13f80*/  IMAD.MOV.U32 R12, RZ, RZ, R5 ;  /* 0x000000ffff0c7224 */ /* 0x000fe400078e0005 */
[----:B------:R-:W-:Y:S02]  /*13f90*/  IMAD.MOV.U32 R8, RZ, RZ, R20 ;  /* 0x000000ffff087224 */ /* 0x000fe400078e0014 */
[----:B------:R-:W-:-:S03]  /*13fa0*/  IMAD.MOV.U32 R9, RZ, RZ, R12 ;  /* 0x000000ffff097224 */ /* 0x000fc600078e000c */
[----:B------:R-:W1:Y:S08]  /*13fb0*/  LDC R10, c[0x0][0x630] ;  /* 0x00018c00ff0a7b82 */ /* 0x000e700000000800 */
[----:B------:R-:W2:Y:S01]  /*13fc0*/  LDC.64 R18, c[0x0][0x620] ;  /* 0x00018800ff127b82 */ /* 0x000ea20000000a00 */
[----:B0-----:R-:W-:-:S04]  /*13fd0*/  ISETP.NE.U32.AND P0, PT, R16, RZ, PT ;  /* 0x000000ff1000720c */ /* 0x001fc80003f05070 */
[----:B------:R-:W-:-:S13]  /*13fe0*/  ISETP.NE.AND.EX P0, PT, R17, RZ, PT, P0 ;  /* 0x000000ff1100720c */ /* 0x000fda0003f05300 */
[----:B-12---:R-:W-:Y:S05]  /*13ff0*/  @!P0 BRA `(.L_x_366) ;  /* 0x0000000000288947 */ /* 0x006fea0003800000 */
[----:B------:R-:W0:Y:S02]  /*14000*/  LDC R0, c[0x0][0x634] ;  /* 0x00018d00ff007b82 */ /* 0x000e240000000800 */
        /* <DEDUP_REMOVED lines=9> */
.L_x_366:
[----:B------:R-:W0:Y:S01]  /*140a0*/  LDC.64 R22, c[0x0][0x640] ;  /* 0x00019000ff167b82 */ /* 0x000e220000000a00 */
[-CC-:B------:R-:W-:Y:S01]  /*140b0*/  SHF.R.U64 R16, R8, R10.reuse, R9.reuse ;  /* 0x0000000a08107219 */ /* 0x180fe20000001209 */
[----:B------:R-:W-:Y:S01]  /*140c0*/  IMAD.MOV.U32 R4, RZ, RZ, R20 ;  /* 0x000000ffff047224 */ /* 0x000fe200078e0014 */
[----:B------:R-:W-:Y:S02]  /*140d0*/  SHF.R.U32.HI R0, RZ, R10, R9 ;  /* 0x0000000aff007219 */ /* 0x000fe40000011609 */
[----:B------:R-:W-:-:S03]  /*140e0*/  IADD3 R7, P0, RZ, -R16, RZ ;  /* 0x80000010ff077210 */ /* 0x000fc60007f1e0ff */
[----:B------:R-:W1:Y:S02]  /*140f0*/  LDC R6, c[0x0][0x618] ;  /* 0x00018600ff067b82 */ /* 0x000e640000000800 */
[----:B------:R-:W-:-:S04]  /*14100*/  IMAD.X R5, RZ, RZ, ~R0, P0 ;  /* 0x000000ffff057224 */ /* 0x000fc800000e0e00 */
[-C--:B------:R-:W-:Y:S02]  /*14110*/  IMAD R0, R5, R18.reuse, RZ ;  /* 0x0000001205007224 */ /* 0x080fe400078e02ff */
[----:B------:R-:W2:Y:S01]  /*14120*/  LDC R8, c[0x0][0x608] ;  /* 0x00018200ff087b82 */ /* 0x000ea20000000800 */
[----:B------:R-:W-:Y:S02]  /*14130*/  IMAD.MOV.U32 R5, RZ, RZ, R12 ;  /* 0x000000ffff057224 */ /* 0x000fe400078e000c */
[----:B------:R-:W-:-:S05]  /*14140*/  IMAD.WIDE.U32 R4, R7, R18, R4 ;  /* 0x0000001207047225 */ /* 0x000fca00078e0004 */
[----:B------:R-:W3:Y:S01]  /*14150*/  LDC R21, c[0x0][0x658] ;  /* 0x00019600ff157b82 */ /* 0x000ee20000000800 */
[----:B------:R-:W-:Y:S01]  /*14160*/  IMAD R7, R7, R19, R0 ;  /* 0x0000001307077224 */ /* 0x000fe200078e0200 */
[----:B0-----:R-:W-:-:S03]  /*14170*/  ISETP.NE.U32.AND P0, PT, R22, RZ, PT ;  /* 0x000000ff1600720c */ /* 0x001fc60003f05070 */
[----:B------:R-:W-:Y:S01]  /*14180*/  IMAD.IADD R5, R5, 0x1, R7 ;  /* 0x0000000105057824 */ /* 0x000fe200078e0207 */
[----:B------:R-:W-:Y:S02]  /*14190*/  ISETP.NE.AND.EX P0, PT, R23, RZ, PT, P0 ;  /* 0x000000ff1700720c */ /* 0x000fe40003f05300 */
[----:B------:R-:W0:Y:S02]  /*141a0*/  LDC R18, c[0x0][0x600] ;  /* 0x00018000ff127b82 */ /* 0x000e240000000800 */
[-CC-:B-1----:R-:W-:Y:S01]  /*141b0*/  SHF.R.U64 R10, R4, R6.reuse, R5.reuse ;  /* 0x00000006040a7219 */ /* 0x182fe20000001205 */
[----:B------:R-:W-:Y:S01]  /*141c0*/  IMAD.MOV.U32 R4, RZ, RZ, -0x1 ;  /* 0xffffffffff047424 */ /* 0x000fe200078e00ff */
[----:B------:R-:W-:-:S04]  /*141d0*/  SHF.R.U32.HI R5, RZ, R6, R5 ;  /* 0x00000006ff057219 */ /* 0x000fc80000011605 */
[----:B------:R-:W1:Y:S01]  /*141e0*/  LDC R19, c[0x0][0x648] ;  /* 0x00019200ff137b82 */ /* 0x000e620000000800 */
[-CC-:B--2---:R-:W-:Y:S02]  /*141f0*/  SHF.R.U64 R17, R10, R8.reuse, R5.reuse ;  /* 0x000000080a117219 */ /* 0x184fe40000001205 */
[----:B------:R-:W-:-:S05]  /*14200*/  SHF.R.U32.HI R0, RZ, R8, R5 ;  /* 0x00000008ff007219 */ /* 0x000fca0000011605 */
[----:B------:R-:W2:Y:S01]  /*14210*/  LDC R20, c[0x0][0x638] ;  /* 0x00018e00ff147b82 */ /* 0x000ea20000000800 */
[-C--:B---3--:R-:W-:Y:S02]  /*14220*/  SHF.L.U32 R4, R4, R21.reuse, RZ ;  /* 0x0000001504047219 */ /* 0x088fe400000006ff */
[-CC-:B------:R-:W-:Y:S02]  /*14230*/  SHF.R.U64 R12, R17, R21.reuse, R0.reuse ;  /* 0x00000015110c7219 */ /* 0x180fe40000001200 */
[----:B------:R-:W-:Y:S01]  /*14240*/  SHF.R.U32.HI R5, RZ, R21, R0 ;  /* 0x00000015ff057219 */ /* 0x000fe20000011600 */
[----:B------:R-:W-:Y:S01]  /*14250*/  IMAD.MOV.U32 R0, RZ, RZ, 0x1 ;  /* 0x00000001ff007424 */ /* 0x000fe200078e00ff */
[----:B------:R-:W-:Y:S01]  /*14260*/  LOP3.LUT R24, RZ, R4, RZ, 0x33, !PT ;  /* 0x00000004ff187212 */ /* 0x000fe200078e33ff */
[----:B------:R-:W3:Y:S01]  /*14270*/  LDC R25, c[0x0][0x610] ;  /* 0x00018400ff197b82 */ /* 0x000ee20000000800 */
[----:B------:R-:W-:Y:S01]  /*14280*/  IMAD.MOV.U32 R4, RZ, RZ, R12 ;  /* 0x000000ffff047224 */ /* 0x000fe200078e000c */
[----:B------:R-:W-:Y:S06]  /*14290*/  @!P0 BRA `(.L_x_367) ;  /* 0x0000000000288947 */ /* 0x000fec0003800000 */
        /* <DEDUP_REMOVED lines=10> */
.L_x_367:
[----:B-1----:R-:W-:Y:S01]  /*14340*/  SHF.R.U64 R3, R4, R19, R5 ;  /* 0x0000001304037219 */ /* 0x002fe20000001205 */
[----:B0-----:R-:W-:Y:S01]  /*14350*/  VIADD R7, R18, 0xffffffff ;  /* 0xffffffff12077836 */ /* 0x001fe20000000000 */
[----:B------:R-:W-:Y:S01]  /*14360*/  SHF.L.U32 R4, R0, R21, RZ ;  /* 0x0000001500047219 */ /* 0x000fe200000006ff */
[----:B------:R-:W-:Y:S01]  /*14370*/  @P4 IMAD R11, R13, R14, R2 ;  /* 0x0000000e0d0b4224 */ /* 0x000fe200078e0202 */
[----:B------:R-:W-:Y:S01]  /*14380*/  LOP3.LUT R0, R17, R24, RZ, 0xc0, !PT ;  /* 0x0000001811007212 */ /* 0x000fe200078ec0ff */
[----:B------:R-:W-:Y:S02]  /*14390*/  IMAD.MOV R5, RZ, RZ, -R3 ;  /* 0x000000ffff057224 */ /* 0x000fe400078e0a03 */
[----:B------:R-:W-:Y:S02]  /*143a0*/  IMAD.MOV.U32 R2, RZ, RZ, 0x1 ;  /* 0x00000001ff027424 */ /* 0x000fe400078e00ff */
[----:B------:R-:W-:Y:S01]  /*143b0*/  IMAD R4, R4, R3, R0 ;  /* 0x0000000304047224 */ /* 0x000fe200078e0200 */
[----:B------:R-:W-:Y:S01]  /*143c0*/  LOP3.LUT R3, R10, R7, RZ, 0xc0, !PT ;  /* 0x000000070a037212 */ /* 0x000fe200078ec0ff */
[----:B--2---:R-:W-:-:S02]  /*143d0*/  IMAD R0, R5, R20, R12 ;  /* 0x0000001405007224 */ /* 0x004fc400078e020c */
[----:B---3--:R-:W-:Y:S02]  /*143e0*/  IMAD R4, R4, R25, R11 ;  /* 0x0000001904047224 */ /* 0x008fe400078e020b */
[----:B------:R-:W-:Y:S01]  /*143f0*/  IMAD R3, R0, R18, R3 ;  /* 0x0000001200037224 */ /* 0x000fe200078e0203 */
[----:B------:R-:W-:Y:S01]  /*14400*/  PRMT R0, R2, 0x7610, R0 ;  /* 0x0000761002007816 */ /* 0x000fe20000000000 */
[----:B------:R-:W-:-:S03]  /*14410*/  IMAD.MOV.U32 R6, RZ, RZ, R16 ;  /* 0x000000ffff067224 */ /* 0x000fc600078e0010 */
[----:B------:R-:W-:Y:S02]  /*14420*/  SEL R12, R3, R4, !P4 ;  /* 0x00000004030c7207 */ /* 0x000fe40006000000 */
[----:B------:R-:W-:-:S07]  /*14430*/  SEL R4, R4, R3, !P4 ;  /* 0x0000000304047207 */ /* 0x000fce0006000000 */
.L_x_365:
[----:B------:R-:W-:-:S08]  /*14440*/  NOP ;  /* 0x0000000000007918 */ /* 0x000fd00000000000 */
[----:B0-----:R-:W0:-:S00]  /*14450*/  USETMAXREG.DEALLOC.CTAPOOL 0x28 ;  /* 0x00000028000079c8 */ /* 0x001e0000080e0500 */
[----:B------:R-:W-:-:S13]  /*14460*/  ISETP.NE.AND P0, PT, RZ, UR6, PT ;  /* 0x00000006ff007c0c */ /* 0x000fda000bf05270 */
[----:B------:R-:W-:Y:S05]  /*14470*/  @P0 EXIT ;  /* 0x000000000000094d */ /* 0x000fea0003800000 */
[----:B0-----:R-:W-:Y:S01]  /*14480*/  LOP3.LUT P0, RZ, R0, 0xff, RZ, 0xc0, !PT ;  /* 0x000000ff00ff7812 */ /* 0x001fe2000780c0ff */
[----:B------:R-:W-:Y:S02]  /*14490*/  IMAD.MOV.U32 R0, RZ, RZ, 0x1 ;  /* 0x00000001ff007424 */ /* 0x000fe400078e00ff */
[----:B------:R-:W-:-:S10]  /*144a0*/  IMAD.MOV.U32 R11, RZ, RZ, RZ ;  /* 0x000000ffff0b7224 */ /* 0x000fd400078e00ff */
[----:B------:R-:W-:Y:S05]  /*144b0*/  @!P0 BRA `(.L_x_368) ;  /* 0x0000000c00508947 */ /* 0x000fea0003800000 */
[----:B------:R-:W0:Y:S01]  /*144c0*/  LDC R0, c[0x0][0x28c] ;  /* 0x0000a300ff007b82 */ /* 0x000e220000000800 */
[----:B------:R-:W1:Y:S01]  /*144d0*/  S2R R9, SR_CgaCtaId ;  /* 0x0000000000097919 */ /* 0x000e620000008800 */
[----:B------:R-:W-:Y:S01]  /*144e0*/  ULDC UR5, c[0x0][0x658] ;  /* 0x0001960000057ab9 */ /* 0x000fe20000000800 */
[----:B------:R-:W-:Y:S01]  /*144f0*/  UMOV UR6, 0xffffffff ;  /* 0xffffffff00067882 */ /* 0x000fe20000000000 */
[----:B------:R-:W-:Y:S01]  /*14500*/  UMOV UR9, 0x1 ;  /* 0x0000000100097882 */ /* 0x000fe20000000000 */
[----:B------:R-:W-:Y:S01]  /*14510*/  USHF.L.U32 UR10, UR6, UR5, URZ ;  /* 0x00000005060a7299 */ /* 0x000fe2000800063f */
[----:B------:R-:W-:Y:S01]  /*14520*/  BSSY B0, `(.L_x_368) ;  /* 0x00000cd000007945 */ /* 0x000fe20003800000 */
[----:B------:R-:W-:Y:S01]  /*14530*/  ULDC UR8, c[0x0][0xc] ;  /* 0x0000030000087ab9 */ /* 0x000fe20000000800 */
[----:B------:R-:W-:Y:S01]  /*14540*/  USHF.L.U32 UR5, UR9, UR5, URZ ;  /* 0x0000000509057299 */ /* 0x000fe2000800063f */
[----:B------:R-:W-:Y:S01]  /*14550*/  IMAD.MOV.U32 R13, RZ, RZ, 0x1 ;  /* 0x00000001ff0d7424 */ /* 0x000fe200078e00ff */
[----:B------:R-:W-:Y:S01]  /*14560*/  ULDC UR4, c[0x0][0x600] ;  /* 0x0001800000047ab9 */ /* 0x000fe20000000800 */
[----:B------:R-:W-:Y:S01]  /*14570*/  ULDC UR9, c[0x0][0x10] ;  /* 0x0000040000097ab9 */ /* 0x000fe20000000800 */
[----:B------:R-:W-:Y:S01]  /*14580*/  ULDC UR6, c[0x0][0x14] ;  /* 0x0000050000067ab9 */ /* 0x000fe20000000800 */
[----:B------:R-:W-:Y:S01]  /*14590*/  UIMAD.WIDE.U32 UR8, UR8, UR9, URZ ;  /* 0x00000009080872a5 */ /* 0x000fe2000f8e003f */
[----:B------:R-:W-:Y:S01]  /*145a0*/  IMAD.MOV.U32 R11, RZ, RZ, RZ ;  /* 0x000000ffff0b7224 */ /* 0x000fe200078e00ff */
[----:B------:R-:W-:-:S02]  /*145b0*/  ULOP3.LUT UR21, UR7, 0x2, URZ, 0xfc, !UPT ;  /* 0x0000000207157892 */ /* 0x000fc4000f8efc3f */
[----:B------:R-:W-:Y:S02]  /*145c0*/  UIMAD.WIDE.U32 UR22, UR8, UR6, URZ ;  /* 0x00000006081672a5 */ /* 0x000fe4000f8e003f */
[----:B------:R-:W-:Y:S02]  /*145d0*/  UIMAD UR13, UR9, UR6, URZ ;  /* 0x00000006090d72a4 */ /* 0x000fe4000f8e023f */
[----:B------:R-:W-:Y:S02]  /*145e0*/  UIADD3 UR4, UR4, -0x1, URZ ;  /* 0xffffffff04047890 */ /* 0x000fe4000fffe03f */
[----:B------:R-:W-:Y:S01]  /*145f0*/  ULOP3.LUT UR19, URZ, UR10, URZ, 0x33, !UPT ;  /* 0x0000000a3f137292 */ /* 0x000fe2000f8e333f */
[----:B0-----:R-:W-:Y:S01]  /*14600*/  VIADD R0, R0, 0x1f ;  /* 0x0000001f00007836 */ /* 0x001fe20000000000 */
[----:B------:R-:W-:Y:S01]  /*14610*/  UIADD3 UR13, UR23, UR13, URZ ;  /* 0x0000000d170d7290 */ /* 0x000fe2000fffe03f */
[----:B------:R-:W-:-:S03]  /*14620*/  ULDC.64 UR24, c[0x0][0x198] ;  /* 0x0000660000187ab9 */ /* 0x000fc60000000a00 */
[----:B------:R-:W-:-:S04]  /*14630*/  SHF.R.S32.HI R3, RZ, 0x1f, R0 ;  /* 0x0000001fff037819 */ /* 0x000fc80000011400 */
[----:B------:R-:W-:Y:S01]  /*14640*/  LEA.HI R3, R3, R0, RZ, 0x5 ;  /* 0x0000000003037211 */ /* 0x000fe200078f28ff */
[----:B------:R-:W-:Y:S01]  /*14650*/  IMAD.MOV.U32 R0, RZ, RZ, 0x1 ;  /* 0x00000001ff007424 */ /* 0x000fe200078e00ff */
[----:B-1----:R-:W-:Y:S02]  /*14660*/  LOP3.LUT R9, R9, 0x1, RZ, 0xc0, !PT ;  /* 0x0000000109097812 */ /* 0x002fe400078ec0ff */
[----:B------:R-:W-:-:S05]  /*14670*/  SHF.R.S32.HI R10, RZ, 0x5, R3 ;  /* 0x00000005ff0a7819 */ /* 0x000fca0000011403 */
[----:B------:R-:W-:-:S07]  /*14680*/  VIADD R8, R10, 0x1 ;  /* 0x000000010a087836 */ /* 0x000fce0000000000 */
.L_x_379:
[----:B------:R-:W-:-:S03]  /*14690*/  UMOV UR6, 0xffffffff ;  /* 0xffffffff00067882 */ /* 0x000fc60000000000 */
[----:B------:R-:W-:Y:S05]  /*146a0*/  BRA.DIV UR6, `(.L_x_369) ;  /* 0x0000001606a47947 */ /* 0x000fea000b800000 */
[----:B------:R-:W-:-:S13]  /*146b0*/  ELECT P0, URZ, PT ;  /* 0x00000000003f782f */ /* 0x000fda0003800000 */
.L_x_403:
[----:B------:R-:W0:Y:S01]  /*146c0*/  LDC R2, c[0x0][0x28c] ;  /* 0x0000a300ff027b82 */ /* 0x000e220000000800 */
[----:B------:R-:W-:Y:S01]  /*146d0*/  BSSY B1, `(.L_x_370) ;  /* 0x000003b000017945 */ /* 0x000fe20003800000 */
[----:B0-----:R-:W-:-:S13]  /*146e0*/  ISETP.LT.OR P0, PT, R2, 0x1, !P0 ;  /* 0x000000010200780c */ /* 0x001fda0004701670 */
[----:B------:R-:W-:Y:S05]  /*146f0*/  @P0 BRA `(.L_x_371) ;  /* 0x0000000000e00947 */ /* 0x000fea0003800000 */
[----:B------:R-:W-:Y:S02]  /*14700*/  IMAD R12, R12, 0x2, R9 ;  /* 0x000000020c0c7824 */ /* 0x000fe400078e0209 */
[----:B------:R-:W-:Y:S02]  /*14710*/  IMAD.SHL.U32 R15, R4, 0x100, RZ ;  /* 0x00000100040f7824 */ /* 0x000fe400078e00ff */
[----:B------:R-:W-:Y:S02]  /*14720*/  IMAD.MOV.U32 R16, RZ, RZ, RZ ;  /* 0x000000ffff107224 */ /* 0x000fe400078e00ff */
[----:B------:R-:W-:Y:S02]  /*14730*/  IMAD.MOV.U32 R2, RZ, RZ, R8 ;  /* 0x000000ffff027224 */ /* 0x000fe400078e0008 */
[----:B------:R-:W-:Y:S02]  /*14740*/  IMAD.MOV.U32 R3, RZ, RZ, R0 ;  /* 0x000000ffff037224 */ /* 0x000fe400078e0000 */
[----:B------:R-:W-:-:S02]  /*14750*/  IMAD.MOV.U32 R4, RZ, RZ, R11 ;  /* 0x000000ffff047224 */ /* 0x000fc400078e000b */
[----:B------:R-:W-:-:S07]  /*14760*/  IMAD R14, R12, 0x50, RZ ;  /* 0x000000500c0e7824 */ /* 0x000fce00078e02ff */
.L_x_374:
[----:B------:R-:W0:Y:S01]  /*14770*/  S2R R12, SR_CgaCtaId ;  /* 0x00000000000c7919 */ /* 0x000e220000008800 */
[----:B------:R-:W-:Y:S01]  /*14780*/  MOV R5, 0x400 ;  /* 0x0000040000057802 */ /* 0x000fe20000000f00 */
[----:B------:R-:W1:Y:S03]  /*14790*/  S2R R7, SR_TID.X ;  /* 0x0000000000077919 */ /* 0x000e660000002100 */
[----:B0-----:R-:W-:Y:S02]  /*147a0*/  LEA R17, R12, R5, 0x18 ;  /* 0x000000050c117211 */ /* 0x001fe400078ec0ff */
[----:B------:R-:W-:Y:S02]  /*147b0*/  SHF.L.U32 R5, R3, 0x1f, RZ ;  /* 0x0000001f03057819 */ /* 0x000fe400000006ff */
[----:B-1----:R-:W-:Y:S01]  /*147c0*/  LOP3.LUT P1, RZ, R7, 0x7f, RZ, 0xc0, !PT ;  /* 0x0000007f07ff7812 */ /* 0x002fe2000782c0ff */
[----:B------:R-:W-:-:S04]  /*147d0*/  IMAD R12, R4, 0x8, R17 ;  /* 0x00000008040c7824 */ /* 0x000fc800078e0211 */
[----:B------:R-:W0:Y:S08]  /*147e0*/  SYNCS.PHASECHK.TRANS64.TRYWAIT P0, [R12+URZ+0x88], R5 ;  /* 0x000088050c0075a7 */ /* 0x000e30000800017f */
[----:B------:R-:W1:Y:S01]  /*147f0*/  @!P1 LDC R7, c[0x0][0x500] ;  /* 0x00014000ff079b82 */ /* 0x000e620000000800 */
[----:B0-----:R-:W-:Y:S05]  /*14800*/  @!P0 BRA `(.L_x_372) ;  /* 0x00000014006c8947 */ /* 0x001fea0003800000 */
.L_x_404:
[----:B------:R-:W-:Y:S01]  /*14810*/  UPRMT UR6, UR21, 0x9910, URZ ;  /* 0x0000991015067896 */ /* 0x000fe2000800003f */
[----:B-1----:R1:W-:Y:S03]  /*14820*/  @!P1 SYNCS.ARRIVE.TRANS64 RZ, [R12+URZ], R7 ;  /* 0x000000070cff99a7 */ /* 0x0023e6000800003f */
[----:B------:R-:W-:-:S06]  /*14830*/  UISETP.NE.AND UP0, UPT, UR6, 0x2, UPT ;  /* 0x000000020600788c */ /* 0x000fcc000bf05270 */
[----:B------:R-:W-:-:S13]  /*14840*/  PLOP3.LUT P0, PT, PT, PT, UP0, 0x80, 0x0 ;  /* 0x000000000000781c */ /* 0x000fda0003f0f008 */
[----:B-1----:R-:W-:Y:S05]  /*14850*/  @P0 BRA `(.L_x_373) ;  /* 0x0000000000040947 */ /* 0x002fea0003800000 */
[----:B------:R-:W-:Y:S01]  /*14860*/  BPT.TRAP 0x1 ;  /* 0x000000040000795c */ /* 0x000fe20000300000 */
.L_x_373:
[----:B0-----:R-:W-:Y:S01]  /*14870*/  IMAD R5, R4, 0x2, R9 ;  /* 0x0000000204057824 */ /* 0x001fe200078e0209 */
[----:B------:R-:W-:Y:S01]  /*14880*/  R2UR UR9, R12 ;  /* 0x000000000c0972ca */ /* 0x000fe200000e0000 */
[--C-:B------:R-:W-:Y:S01]  /*14890*/  IMAD R7, R4, 0x2000, R17.reuse ;  /* 0x0000200004077824 */ /* 0x100fe200078e0211 */
[----:B------:R-:W-:Y:S01]  /*148a0*/  UIADD3 UR14, UP0, UR24, 0xf0, URZ ;  /* 0x000000f0180e7890 */ /* 0x000fe2000ff1e03f */
[----:B------:R-:W-:Y:S01]  /*148b0*/  IMAD R5, R5, 0xa00, R17 ;  /* 0x00000a0005057824 */ /* 0x000fe200078e0211 */
[----:B------:R-:W-:Y:S01]  /*148c0*/  R2UR UR11, R15 ;  /* 0x000000000f0b72ca */ /* 0x000fe200000e0000 */
[----:B------:R-:W-:Y:S01]  /*148d0*/  VIADD R2, R2, 0xffffffff ;  /* 0xffffffff02027836 */ /* 0x000fe20000000000 */
[----:B------:R-:W-:Y:S01]  /*148e0*/  R2UR UR6, R7 ;  /* 0x00000000070672ca */ /* 0x000fe200000e0000 */
[----:B------:R-:W-:Y:S01]  /*148f0*/  UIADD3 UR26, UP1, UR24, 0x1f0, URZ ;  /* 0x000001f0181a7890 */ /* 0x000fe2000ff3e03f */
[----:B------:R-:W-:Y:S01]  /*14900*/  R2UR UR8, R5 ;  /* 0x00000000050872ca */ /* 0x000fe200000e0000 */
[----:B------:R-:W-:Y:S01]  /*14910*/  UIADD3.X UR15, URZ, UR25, URZ, UP0, !UPT ;  /* 0x000000193f0f7290 */ /* 0x000fe200087fe43f */
[----:B------:R-:W-:Y:S01]  /*14920*/  R2UR UR10, R16 ;  /* 0x00000000100a72ca */ /* 0x000fe200000e0000 */
[----:B------:R-:W-:Y:S01]  /*14930*/  VIADD R4, R4, 0x1 ;  /* 0x0000000104047836 */ /* 0x000fe20000000000 */
[----:B------:R-:W-:Y:S01]  /*14940*/  R2UR UR12, R6 ;  /* 0x00000000060c72ca */ /* 0x000fe200000e0000 */
[----:B------:R-:W-:Y:S01]  /*14950*/  UIADD3.X UR27, URZ, UR25, URZ, UP1, !UPT ;  /* 0x000000193f1b7290 */ /* 0x000fe20008ffe43f */
[----:B------:R-:W-:Y:S01]  /*14960*/  R2UR UR20, R14 ;  /* 0x000000000e1472ca */ /* 0x000fe200000e0000 */
[----:B------:R-:W-:Y:S01]  /*14970*/  UMOV UR16, 0x0 ;  /* 0x0000000000107882 */ /* 0x000fe20000000000 */
[----:B------:R-:W-:Y:S01]  /*14980*/  ISETP.GT.AND P1, PT, R2, 0x1, PT ;  /* 0x000000010200780c */ /* 0x000fe20003f24270 */
[----:B------:R-:W-:Y:S01]  /*14990*/  UMOV UR17, 0x10000000 ;  /* 0x1000000000117882 */ /* 0x000fe20000000000 */
[----:B------:R-:W-:Y:S01]  /*149a0*/  ISETP.NE.AND P0, PT, R4, 0x11, PT ;  /* 0x000000110400780c */ /* 0x000fe20003f05270 */
[----:B------:R-:W-:Y:S01]  /*149b0*/  UIADD3 UR6, UR6, 0x200, URZ ;  /* 0x0000020006067890 */ /* 0x000fe2000fffe03f */
[----:B------:R-:W-:Y:S01]  /*149c0*/  VIADD R16, R16, 0x20 ;  /* 0x0000002010107836 */ /* 0x000fe20000000000 */
[----:B------:R-:W-:Y:S01]  /*149d0*/  UIADD3 UR18, UR8, 0x22200, URZ ;  /* 0x0002220008127890 */ /* 0x000fe2000fffe03f */
[----:B------:R-:W-:Y:S01]  /*149e0*/  SEL R12, RZ, 0x1, P0 ;  /* 0x00000001ff0c7807 */ /* 0x000fe20000000000 */
[----:B------:R-:W-:Y:S01]  /*149f0*/  UMOV UR28, 0x30000 ;  /* 0x00030000001c7882 */ /* 0x000fe20000000000 */
[----:B------:R-:W-:-:S02]  /*14a00*/  SEL R4, R4, RZ, P0 ;  /* 0x000000ff04047207 */ /* 0x000fc40000000000 */
[----:B------:R-:W-:Y:S01]  /*14a10*/  UMOV UR8, UR6 ;  /* 0x0000000600087c82 */ /* 0x000fe20008000000 */
[----:B------:R-:W-:Y:S01]  /*14a20*/  LOP3.LUT R3, R3, R12, RZ, 0x3c, !PT ;  /* 0x0000000c03037212 */ /* 0x000fe200078e3cff */
[----:B------:R0:W-:Y:S02]  /*14a30*/  UTMALDG.3D [UR8], [UR14], desc[UR16] ;  /* 0x000010080e0075b4 */ /* 0x0001e40008011000 */
[----:B0-----:R-:W-:Y:S01]  /*14a40*/  UMOV UR8, UR18 ;  /* 0x0000001200087c82 */ /* 0x001fe20008000000 */
[----:B------:R-:W-:Y:S02]  /*14a50*/  UMOV UR11, UR20 ;  /* 0x00000014000b7c82 */ /* 0x000fe40008000000 */
[----:B------:R0:W-:Y:S02]  /*14a60*/  UTMALDG.3D.MULTICAST [UR8], [UR26], UR28, desc[UR16] ;  /* 0x000010081a0073b4 */ /* 0x0001e4000801181c */
[----:B0-----:R-:W-:Y:S05]  /*14a70*/  @P1 BRA `(.L_x_374) ;  /* 0xfffffffc003c1947 */ /* 0x001fea000383ffff */
.L_x_371:
[----:B------:R-:W-:Y:S05]  /*14a80*/  BSYNC B1 ;  /* 0x0000000000017941 */ /* 0x000fea0003800000 */
.L_x_370:
[----:B------:R-:W2:Y:S01]  /*14a90*/  LDL.LU R18, [R1+0x180] ;  /* 0x0001800001127983 */ /* 0x000ea20000300800 */
[----:B------:R-:W-:Y:S01]  /*14aa0*/  LOP3.LUT P1, RZ, R13, 0xff, RZ, 0xc0, !PT ;  /* 0x000000ff0dff7812 */ /* 0x000fe2000782c0ff */
[C---:B------:R-:W-:Y:S01]  /*14ab0*/  IMAD.IADD R4, R10.reuse, 0x1, R11 ;  /* 0x000000010a047824 */ /* 0x040fe200078e020b */
[----:B------:R-:W-:Y:S01]  /*14ac0*/  ULDC.64 UR8, c[0x0][0x650] ;  /* 0x0001940000087ab9 */ /* 0x000fe20000000a00 */
[----:B------:R-:W3:Y:S01]  /*14ad0*/  LDL.LU R17, [R1+0x184] ;  /* 0x0001840001117983 */ /* 0x000ee20000300800 */
[----:B------:R-:W-:Y:S01]  /*14ae0*/  ISETP.GE.U32.AND P2, PT, R10, 0x11, PT ;  /* 0x000000110a00780c */ /* 0x000fe20003f46070 */
[----:B------:R-:W-:Y:S01]  /*14af0*/  BSSY B1, `(.L_x_375) ;  /* 0x000006d000017945 */ /* 0x000fe20003800000 */
[----:B------:R-:W-:Y:S01]  /*14b00*/  ISETP.GT.U32.AND P0, PT, R4, 0x10, PT ;  /* 0x000000100400780c */ /* 0x000fe20003f04070 */
[----:B------:R-:W-:Y:S01]  /*14b10*/  IMAD.MOV.U32 R12, RZ, RZ, -0x1 ;  /* 0xffffffffff0c7424 */ /* 0x000fe200078e00ff */
[----:B------:R-:W-:Y:S01]  /*14b20*/  PRMT R13, RZ, 0x7610, R13 ;  /* 0x00007610ff0d7816 */ /* 0x000fe2000000000d */
[----:B------:R-:W-:Y:S01]  /*14b30*/  IMAD.MOV.U32 R6, RZ, RZ, -0x1 ;  /* 0xffffffffff067424 */ /* 0x000fe200078e00ff */
[----:B------:R-:W-:-:S03]  /*14b40*/  ISETP.LT.U32.AND P0, PT, R10, 0x11, P0 ;  /* 0x000000110a00780c */ /* 0x000fc60000701070 */
[----:B------:R-:W0:Y:S01]  /*14b50*/  @P1 S2R R3, SR_CgaCtaId ;  /* 0x0000000000031919 */ /* 0x000e220000008800 */
[----:B------:R-:W-:-:S04]  /*14b60*/  @P1 MOV R2, 0x400 ;  /* 0x0000040000021802 */ /* 0x000fc80000000f00 */
[----:B0-----:R-:W-:Y:S01]  /*14b70*/  @P1 LEA R5, R3, R2, 0x18 ;  /* 0x0000000203051211 */ /* 0x001fe200078ec0ff */
[----:B------:R-:W-:-:S03]  /*14b80*/  IMAD.WIDE.U32 R2, R4, -0xf0f0f0f, RZ ;  /* 0xf0f0f0f104027825 */ /* 0x000fc600078e00ff */
[----:B------:R0:W-:Y:S01]  /*14b90*/  @P1 SYNCS.ARRIVE.TRANS64.A1T0 RZ, [R5+URZ+0x128], RZ ;  /* 0x000128ff05ff19a7 */ /* 0x0001e2000810003f */
[----:B------:R-:W-:Y:S02]  /*14ba0*/  PRMT R2, RZ, 0x7610, R2 ;  /* 0x00007610ff027816 */ /* 0x000fe40000000002 */
[----:B0-----:R-:W-:Y:S02]  /*14bb0*/  SHF.R.U32.HI R5, RZ, 0x4, R3 ;  /* 0x00000004ff057819 */ /* 0x001fe40000011603 */
[----:B------:R-:W-:-:S03]  /*14bc0*/  SEL R3, RZ, 0x1, !P0 ;  /* 0x00000001ff037807 */ /* 0x000fc60004000000 */
[----:B------:R-:W-:Y:S01]  /*14bd0*/  IMAD R11, R5, -0x11, R4 ;  /* 0xffffffef050b7824 */ /* 0x000fe200078e0204 */
[----:B------:R-:W-:Y:S01]  /*14be0*/  LOP3.LUT R0, R0, R3, RZ, 0x3c, !PT ;  /* 0x0000000300007212 */ /* 0x000fe200078e3cff */
[----:B------:R-:W-:-:S03]  /*14bf0*/  IMAD.MOV.U32 R4, RZ, RZ, -0x1 ;  /* 0xffffffffff047424 */ /* 0x000fc600078e00ff */
[----:B------:R-:W-:Y:S02]  /*14c00*/  @P2 LOP3.LUT R0, R0, 0x1, R5, 0x78, !PT ;  /* 0x0000000100002812 */ /* 0x000fe400078e7805 */
[----:B---3--:R-:W-:-:S04]  /*14c10*/  IADD3 R17, P1, R17, UR22, RZ ;  /* 0x0000001611117c10 */ /* 0x008fc8000ff3e0ff */
[----:B--2---:R-:W-:Y:S01]  /*14c20*/  IADD3.X R18, R18, UR13, RZ, P1, !PT ;  /* 0x0000000d12127c10 */ /* 0x004fe20008ffe4ff */
[----:B------:R0:W-:Y:S01]  /*14c30*/  STL [R1+0x184], R17 ;  /* 0x0001841101007387 */ /* 0x0001e20000100800 */
[----:B------:R-:W-:-:S03]  /*14c40*/  ISETP.GE.U32.AND P0, PT, R17, UR8, PT ;  /* 0x0000000811007c0c */ /* 0x000fc6000bf06070 */
[----:B------:R0:W-:Y:S01]  /*14c50*/  STL [R1+0x180], R18 ;  /* 0x0001801201007387 */ /* 0x0001e20000100800 */
[----:B------:R-:W-:-:S13]  /*14c60*/  ISETP.GE.U32.AND.EX P0, PT, R18, UR9, PT, P0 ;  /* 0x0000000912007c0c */ /* 0x000fda000bf06100 */
[----:B0-----:R-:W-:Y:S05]  /*14c70*/  @P0 BRA `(.L_x_376) ;  /* 0x0000000400500947 */ /* 0x001fea0003800000 */
[----:B------:R-:W-:Y:S01]  /*14c80*/  ULDC.64 UR8, c[0x0][0x628] ;  /* 0x00018a0000087ab9 */ /* 0x000fe20000000a00 */
[----:B------:R-:W0:Y:S01]  /*14c90*/  S2R R14, SR_CTAID.X ;  /* 0x00000000000e7919 */ /* 0x000e220000002500 */
[----:B------:R-:W-:Y:S01]  /*14ca0*/  ISETP.NE.U32.AND P0, PT, RZ, UR8, PT ;  /* 0x00000008ff007c0c */ /* 0x000fe2000bf05070 */
[----:B------:R-:W-:Y:S01]  /*14cb0*/  ULDC UR10, c[0x0][0x630] ;  /* 0x00018c00000a7ab9 */ /* 0x000fe20000000800 */
[----:B------:R-:W-:Y:S01]  /*14cc0*/  IMAD.MOV.U32 R2, RZ, RZ, R17 ;  /* 0x000000ffff027224 */ /* 0x000fe200078e0011 */
[----:B------:R-:W1:Y:S01]  /*14cd0*/  S2R R12, SR_CTAID.Y ;  /* 0x00000000000c7919 */ /* 0x000e620000002600 */
[----:B------:R-:W-:Y:S01]  /*14ce0*/  ISETP.NE.AND.EX P0, PT, RZ, UR9, PT, P0 ;  /* 0x00000009ff007c0c */ /* 0x000fe2000bf05300 */
[----:B------:R-:W-:-:S12]  /*14cf0*/  IMAD.MOV.U32 R3, RZ, RZ, R18 ;  /* 0x000000ffff037224 */ /* 0x000fd800078e0012 */
[----:B------:R-:W-:Y:S05]  /*14d00*/  @!P0 BRA `(.L_x_377) ;  /* 0x0000000000288947 */ /* 0x000fea0003800000 */
[----:B------:R-:W-:Y:S02]  /*14d10*/  ULDC UR6, c[0x0][0x634] ;  /* 0x00018d0000067ab9 */ /* 0x000fe40000000800 */
[----:B------:R-:W-:-:S05]  /*14d20*/  IADD3 R7, P0, R17, UR6, RZ ;  /* 0x0000000611077c10 */ /* 0x000fca000ff1e0ff */
[----:B------:R-:W-:-:S04]  /*14d30*/  IMAD.X R15, RZ, RZ, R18, P0 ;  /* 0x000000ffff0f7224 */ /* 0x000fc800000e0612 */
[----:B------:R-:W-:-:S04]  /*14d40*/  IMAD.WIDE.U32 R4, R15, UR8, RZ ;  /* 0x000000080f047c25 */ /* 0x000fc8000f8e00ff */
[----:B------:R-:W-:-:S04]  /*14d50*/  IMAD.WIDE.U32 R4, P0, R7, UR9, R4 ;  /* 0x0000000907047c25 */ /* 0x000fc8000f800004 */
[----:B------:R-:W-:-:S04]  /*14d60*/  IMAD.WIDE.U32 R6, R7, UR8, RZ ;  /* 0x0000000807067c25 */ /* 0x000fc8000f8e00ff */
[----:B------:R-:W-:Y:S01]  /*14d70*/  IMAD.X R3, RZ, RZ, RZ, P0 ;  /* 0x000000ffff037224 */ /* 0x000fe200000e06ff */
[----:B------:R-:W-:Y:S01]  /*14d80*/  IADD3 RZ, P0, R7, R4, RZ ;  /* 0x0000000407ff7210 */ /* 0x000fe20007f1e0ff */
[----:B------:R-:W-:-:S04]  /*14d90*/  IMAD.MOV.U32 R2, RZ, RZ, R5 ;  /* 0x000000ffff027224 */ /* 0x000fc800078e0005 */
[----:B------:R-:W-:-:S08]  /*14da0*/  IMAD.WIDE.U32.X R2, R15, UR9, R2, P0 ;  /* 0x000000090f027c25 */ /* 0x000fd000080e0402 */
.L_x_377:
[--C-:B------:R-:W-:Y:S01]  /*14db0*/  SHF.R.U64 R6, R2, UR10, R3.reuse ;  /* 0x0000000a02067c19 */ /* 0x100fe20008001203 */
[----:B------:R-:W-:Y:S01]  /*14dc0*/  ULDC.64 UR8, c[0x0][0x620] ;  /* 0x0001880000087ab9 */ /* 0x000fe20000000a00 */
[----:B------:R-:W-:Y:S01]  /*14dd0*/  SHF.R.U32.HI R2, RZ, UR10, R3 ;  /* 0x0000000aff027c19 */ /* 0x000fe20008011603 */
[----:B------:R-:W-:Y:S01]  /*14de0*/  IMAD.MOV.U32 R3, RZ, RZ, R18 ;  /* 0x000000ffff037224 */ /* 0x000fe200078e0012 */
[----:B------:R-:W-:Y:S01]  /*14df0*/  IADD3 R5, P0, RZ, -R6, RZ ;  /* 0x80000006ff057210 */ /* 0x000fe20007f1e0ff */
[----:B------:R-:W-:Y:S01]  /*14e00*/  ULDC UR6, c[0x0][0x150] ;  /* 0x0000540000067ab9 */ /* 0x000fe20000000800 */
[----:B0-----:R-:W-:Y:S01]  /*14e10*/  I2FP.F32.U32 R7, R14 ;  /* 0x0000000e00077245 */ /* 0x001fe20000201000 */
[----:B------:R-:W0:Y:S01]  /*14e20*/  LDC R21, c[0x0][0x144] ;  /* 0x00005100ff157b82 */ /* 0x000e220000000800 */
[----:B------:R-:W-:Y:S01]  /*14e30*/  ULDC.64 UR10, c[0x0][0x640] ;  /* 0x00019000000a7ab9 */ /* 0x000fe20000000a00 */
[----:B------:R-:W-:Y:S01]  /*14e40*/  IMAD.X R2, RZ, RZ, ~R2, P0 ;  /* 0x000000ffff027224 */ /* 0x000fe200000e0e02 */
[----:B------:R-:W-:-:S03]  /*14e50*/  ISETP.NE.U32.AND P0, PT, RZ, UR10, PT ;  /* 0x0000000aff007c0c */ /* 0x000fc6000bf05070 */
[----:B------:R-:W-:Y:S01]  /*14e60*/  IMAD R4, R2, UR8, RZ ;  /* 0x0000000802047c24 */ /* 0x000fe2000f8e02ff */
[----:B------:R-:W-:Y:S01]  /*14e70*/  ISETP.NE.AND.EX P0, PT, RZ, UR11, PT, P0 ;  /* 0x0000000bff007c0c */ /* 0x000fe2000bf05300 */
[----:B------:R-:W-:Y:S02]  /*14e80*/  IMAD.MOV.U32 R2, RZ, RZ, R17 ;  /* 0x000000ffff027224 */ /* 0x000fe400078e0011 */
[----:B------:R-:W2:Y:S02]  /*14e90*/  LDC R17, c[0x0][0x148] ;  /* 0x00005200ff117b82 */ /* 0x000ea40000000800 */
[----:B------:R-:W-:Y:S01]  /*14ea0*/  IMAD.WIDE.U32 R2, R5, UR8, R2 ;  /* 0x0000000805027c25 */ /* 0x000fe2000f8e0002 */
[----:B------:R-:W-:-:S03]  /*14eb0*/  ULDC UR8, c[0x0][0x154] ;  /* 0x0000550000087ab9 */ /* 0x000fc60000000800 */
[----:B------:R-:W-:Y:S02]  /*14ec0*/  IMAD R5, R5, UR9, R4 ;  /* 0x0000000905057c24 */ /* 0x000fe4000f8e0204 */
[----:B------:R-:W-:Y:S01]  /*14ed0*/  FMUL R4, R7, UR6 ;  /* 0x0000000607047c20 */ /* 0x000fe20008400000 */
[----:B------:R-:W-:Y:S01]  /*14ee0*/  ULDC UR6, c[0x0][0x618] ;  /* 0x0001860000067ab9 */ /* 0x000fe20000000800 */
[----:B------:R-:W-:Y:S01]  /*14ef0*/  ULDC UR9, c[0x0][0x608] ;  /* 0x0001820000097ab9 */ /* 0x000fe20000000800 */
[----:B------:R-:W-:-:S03]  /*14f00*/  IMAD.IADD R3, R3, 0x1, R5 ;  /* 0x0000000103037824 */ /* 0x000fc600078e0205 */
[----:B------:R-:W3:Y:S02]  /*14f10*/  F2I.U32.TRUNC.NTZ R4, R4 ;  /* 0x0000000400047305 */ /* 0x000ee4000020f000 */
[----:B------:R-:W-:Y:S02]  /*14f20*/  SHF.R.U64 R7, R2, UR6, R3 ;  /* 0x0000000602077c19 */ /* 0x000fe40008001203 */
[----:B-1----:R-:W-:-:S05]  /*14f30*/  I2FP.F32.U32 R2, R12 ;  /* 0x0000000c00027245 */ /* 0x002fca0000201000 */
[----:B------:R-:W-:Y:S01]  /*14f40*/  FMUL R18, R2, UR8 ;  /* 0x0000000802127c20 */ /* 0x000fe20008400000 */
[----:B------:R-:W-:Y:S01]  /*14f50*/  SHF.R.U32.HI R2, RZ, UR6, R3 ;  /* 0x00000006ff027c19 */ /* 0x000fe20008011603 */
[----:B------:R-:W-:-:S03]  /*14f60*/  ULDC UR6, c[0x0][0x658] ;  /* 0x0001960000067ab9 */ /* 0x000fc60000000800 */
[--C-:B------:R-:W-:Y:S01]  /*14f70*/  SHF.R.U64 R16, R7, UR9, R2.reuse ;  /* 0x0000000907107c19 */ /* 0x100fe20008001202 */
[----:B------:R-:W1:Y:S01]  /*14f80*/  F2I.U32.TRUNC.NTZ R18, R18 ;  /* 0x0000001200127305 */ /* 0x000e62000020f000 */
[----:B------:R-:W-:Y:S01]  /*14f90*/  SHF.R.U32.HI R3, RZ, UR9, R2 ;  /* 0x00000009ff037c19 */ /* 0x000fe20008011602 */
[----:B---3--:R-:W-:-:S03]  /*14fa0*/  IMAD.MOV R4, RZ, RZ, -R4 ;  /* 0x000000ffff047224 */ /* 0x008fc600078e0a04 */
[--C-:B------:R-:W-:Y:S01]  /*14fb0*/  SHF.R.U64 R15, R16, UR6, R3.reuse ;  /* 0x00000006100f7c19 */ /* 0x100fe20008001203 */
[----:B0-----:R-:W-:Y:S01]  /*14fc0*/  IMAD R14, R21, R4, R14 ;  /* 0x00000004150e7224 */ /* 0x001fe200078e020e */
[----:B------:R-:W-:-:S03]  /*14fd0*/  SHF.R.U32.HI R19, RZ, UR6, R3 ;  /* 0x00000006ff137c19 */ /* 0x000fc60008011603 */
[----:B------:R-:W-:Y:S02]  /*14fe0*/  IMAD.MOV.U32 R2, RZ, RZ, R15 ;  /* 0x000000ffff027224 */ /* 0x000fe400078e000f */
[----:B------:R-:W-:Y:S01]  /*14ff0*/  IMAD.MOV.U32 R3, RZ, RZ, R19 ;  /* 0x000000ffff037224 */ /* 0x000fe200078e0013 */
[----:B-1----:R-:W-:Y:S06]  /*15000*/  @!P0 BRA `(.L_x_378) ;  /* 0x0000000000288947 */ /* 0x002fec0003800000 */
[----:B------:R-:W-:Y:S02]  /*15010*/  ULDC UR6, c[0x0][0x64c] ;  /* 0x0001930000067ab9 */ /* 0x000fe40000000800 */
[----:B------:R-:W-:-:S05]  /*15020*/  IADD3 R3, P0, R15, UR6, RZ ;  /* 0x000000060f037c10 */ /* 0x000fca000ff1e0ff */
[----:B------:R-:W-:-:S04]  /*15030*/  IMAD.X R19, RZ, RZ, R19, P0 ;  /* 0x000000ffff137224 */ /* 0x000fc800000e0613 */
[----:B------:R-:W-:-:S04]  /*15040*/  IMAD.WIDE.U32 R4, R19, UR10, RZ ;  /* 0x0000000a13047c25 */ /* 0x000fc8000f8e00ff */
[----:B------:R-:W-:-:S04]  /*15050*/  IMAD.WIDE.U32 R4, P0, R3, UR11, R4 ;  /* 0x0000000b03047c25 */ /* 0x000fc8000f800004 */
[----:B------:R-:W-:-:S04]  /*15060*/  IMAD.WIDE.U32 R2, R3, UR10, RZ ;  /* 0x0000000a03027c25 */ /* 0x000fc8000f8e00ff */
[----:B------:R-:W-:Y:S01]  /*15070*/  IMAD.MOV.U32 R2, RZ, RZ, R5 ;  /* 0x000000ffff027224 */ /* 0x000fe200078e0005 */
[----:B------:R-:W-:Y:S01]  /*15080*/  IADD3 RZ, P1, R3, R4, RZ ;  /* 0x0000000403ff7210 */ /* 0x000fe20007f3e0ff */
[----:B------:R-:W-:-:S04]  /*15090*/  IMAD.X R3, RZ, RZ, RZ, P0 ;  /* 0x000000ffff037224 */ /* 0x000fc800000e06ff */
[----:B------:R-:W-:-:S08]  /*150a0*/  IMAD.WIDE.U32.X R2, R19, UR11, R2, P1 ;  /* 0x0000000b13027c25 */ /* 0x000fd000088e0402 */
.L_x_378:
[----:B------:R-:W-:Y:S01]  /*150b0*/  ULDC UR6, c[0x0][0x648] ;  /* 0x0001920000067ab9 */ /* 0x000fe20000000800 */
[----:B------:R-:W-:Y:S01]  /*150c0*/  LOP3.LUT R16, R16, UR19, RZ, 0xc0, !PT ;  /* 0x0000001310107c12 */ /* 0x000fe2000f8ec0ff */
[----:B------:R-:W-:Y:S01]  /*150d0*/  IMAD.MOV R18, RZ, RZ, -R18 ;  /* 0x000000ffff127224 */ /* 0x000fe200078e0a12 */
[----:B------:R-:W-:Y:S01]  /*150e0*/  SHF.R.U64 R3, R2, UR6, R3 ;  /* 0x0000000602037c19 */ /* 0x000fe20008001203 */
[----:B------:R-:W-:Y:S01]  /*150f0*/  ULDC UR6, c[0x0][0x638] ;  /* 0x00018e0000067ab9 */ /* 0x000fe20000000800 */
[----:B------:R-:W-:Y:S01]  /*15100*/  LOP3.LUT R4, R7, UR4, RZ, 0xc0, !PT ;  /* 0x0000000407047c12 */ /* 0x000fe2000f8ec0ff */
[----:B--2---:R-:W-:Y:S01]  /*15110*/  @P4 IMAD R14, R17, R18, R12 ;  /* 0x00000012110e4224 */ /* 0x004fe200078e020c */
[----:B------:R-:W-:Y:S01]  /*15120*/  ULDC UR8, c[0x0][0x610] ;  /* 0x0001840000087ab9 */ /* 0x000fe20000000800 */
[----:B------:R-:W-:Y:S02]  /*15130*/  IMAD.MOV R2, RZ, RZ, -R3 ;  /* 0x000000ffff027224 */ /* 0x000fe400078e0a03 */
[----:B------:R-:W-:-:S02]  /*15140*/  IMAD R3, R3, UR5, R16 ;  /* 0x0000000503037c24 */ /* 0x000fc4000f8e0210 */
[----:B------:R-:W-:Y:S01]  /*15150*/  IMAD R15, R2, UR6, R15 ;  /* 0x00000006020f7c24 */ /* 0x000fe2000f8e020f */
[----:B------:R-:W-:Y:S01]  /*15160*/  ULDC UR6, c[0x0][0x600] ;  /* 0x0001800000067ab9 */ /* 0x000fe20000000800 */
[----:B------:R-:W-:Y:S02]  /*15170*/  IMAD R14, R3, UR8, R14 ;  /* 0x00000008030e7c24 */ /* 0x000fe4000f8e020e */
[----:B------:R-:W-:Y:S02]  /*15180*/  IMAD R15, R15, UR6, R4 ;  /* 0x000000060f0f7c24 */ /* 0x000fe4000f8e0204 */
[----:B------:R-:W-:-:S03]  /*15190*/  IMAD.MOV.U32 R2, RZ, RZ, 0x1 ;  /* 0x00000001ff027424 */ /* 0x000fc600078e00ff */
[----:B------:R-:W-:Y:S02]  /*151a0*/  SEL R12, R15, R14, !P4 ;  /* 0x0000000e0f0c7207 */ /* 0x000fe40006000000 */
[----:B------:R-:W-:-:S07]  /*151b0*/  SEL R4, R14, R15, !P4 ;  /* 0x0000000f0e047207 */ /* 0x000fce0006000000 */
.L_x_376:
[----:B------:R-:W-:Y:S05]  /*151c0*/  BSYNC B1 ;  /* 0x0000000000017941 */ /* 0x000fea0003800000 */
.L_x_375:
[----:B------:R-:W-:-:S13]  /*151d0*/  LOP3.LUT P0, RZ, R2, 0xff, RZ, 0xc0, !PT ;  /* 0x000000ff02ff7812 */ /* 0x000fda000780c0ff */
[----:B------:R-:W-:Y:S05]  /*151e0*/  @P0 BRA `(.L_x_379) ;  /* 0xfffffff400280947 */ /* 0x000fea000383ffff */
[----:B------:R-:W-:Y:S05]  /*151f0*/  BSYNC B0 ;  /* 0x0000000000007941 */ /* 0x000fea0003800000 */
.L_x_368:
[----:B------:R-:W-:-:S03]  /*15200*/  UMOV UR6, 0xffffffff ;  /* 0xffffffff00067882 */ /* 0x000fc60000000000 */
[----:B------:R-:W-:Y:S05]  /*15210*/  BRA.DIV UR6, `(.L_x_380) ;  /* 0x0000000a06fc7947 */ /* 0x000fea000b800000 */
[----:B------:R-:W-:-:S13]  /*15220*/  ELECT P0, URZ, PT ;  /* 0x00000000003f782f */ /* 0x000fda0003800000 */
.L_x_407:
[----:B------:R-:W-:Y:S04]  /*15230*/  BSSY B0, `(.L_x_381) ;  /* 0x00000a1000007945 */ /* 0x000fe80003800000 */
[----:B------:R-:W-:Y:S05]  /*15240*/  @!P0 BRA `(.L_x_382) ;  /* 0x00000008007c8947 */ /* 0x000fea0003800000 */
[----:B------:R-:W-:-:S04]  /*15250*/  ULOP3.LUT UR6, UR7, 0x2, URZ, 0xfc, !UPT ;  /* 0x0000000207067892 */ /* 0x000fc8000f8efc3f */
[----:B------:R-:W-:-:S06]  /*15260*/  UISETP.NE.AND UP0, UPT, UR6, 0x3, UPT ;  /* 0x000000030600788c */ /* 0x000fcc000bf05270 */
[----:B------:R-:W-:-:S13]  /*15270*/  PLOP3.LUT P0, PT, PT, PT, UP0, 0x80, 0x0 ;  /* 0x000000000000781c */ /* 0x000fda0003f0f008 */
[----:B------:R-:W-:Y:S05]  /*15280*/  @!P0 BRA `(.L_x_383) ;  /* 0x0000000000048947 */ /* 0x000fea0003800000 */
[----:B------:R-:W-:Y:S01]  /*15290*/  BPT.TRAP 0x1 ;  /* 0x000000040000795c */ /* 0x000fe20000300000 */
.L_x_383:
[----:B------:R-:W0:Y:S01]  /*152a0*/  S2R R3, SR_CgaCtaId ;  /* 0x0000000000037919 */ /* 0x000e220000008800 */
[----:B------:R-:W-:Y:S02]  /*152b0*/  MOV R2, 0x400 ;  /* 0x0000040000027802 */ /* 0x000fe40000000f00 */
[----:B------:R-:W-:Y:S02]  /*152c0*/  SHF.L.U32 R4, R0, 0x1f, RZ ;  /* 0x0000001f00047819 */ /* 0x000fe400000006ff */
[----:B0-----:R-:W-:-:S05]  /*152d0*/  LEA R2, R3, R2, 0x18 ;  /* 0x0000000203027211 */ /* 0x001fca00078ec0ff */
[----:B------:R-:W-:-:S04]  /*152e0*/  VIADD R2, R2, 0x88 ;  /* 0x0000008802027836 */ /* 0x000fc80000000000 */
[C---:B------:R-:W-:Y:S02]  /*152f0*/  IMAD R7, R11.reuse, 0x8, R2 ;  /* 0x000000080b077824 */ /* 0x040fe400078e0202 */
[----:B------:R-:W-:Y:S02]  /*15300*/  VIADD R11, R11, 0x1 ;  /* 0x000000010b0b7836 */ /* 0x000fe40000000000 */
[----:B------:R-:W0:Y:S03]  /*15310*/  SYNCS.PHASECHK.TRANS64.TRYWAIT P0, [R7+URZ], R4 ;  /* 0x00000004070075a7 */ /* 0x000e26000800017f */
[----:B------:R-:W-:-:S04]  /*15320*/  ISETP.NE.AND P1, PT, R11, 0x11, PT ;  /* 0x000000110b00780c */ /* 0x000fc80003f25270 */
[----:B------:R-:W-:Y:S02]  /*15330*/  SEL R3, RZ, 0x1, P1 ;  /* 0x00000001ff037807 */ /* 0x000fe40000800000 */
[----:B------:R-:W-:Y:S02]  /*15340*/  SEL R11, R11, RZ, P1 ;  /* 0x000000ff0b0b7207 */ /* 0x000fe40000800000 */
[----:B------:R-:W-:-:S03]  /*15350*/  LOP3.LUT R6, R0, R3, RZ, 0x3c, !PT ;  /* 0x0000000300067212 */ /* 0x000fc600078e3cff */
[----:B------:R-:W-:Y:S01]  /*15360*/  IMAD R8, R11, 0x8, R2 ;  /* 0x000000080b087824 */ /* 0x000fe200078e0202 */
[----:B------:R-:W-:Y:S01]  /*15370*/  SHF.L.U32 R5, R6, 0x1f, RZ ;  /* 0x0000001f06057819 */ /* 0x000fe200000006ff */
[----:B0-----:R-:W-:Y:S06]  /*15380*/  @!P0 BRA `(.L_x_384) ;  /* 0x0000000800c08947 */ /* 0x001fec0003800000 */
.L_x_408:
[----:B------:R-:W1:Y:S01]  /*15390*/  SYNCS.PHASECHK.TRANS64.TRYWAIT P0, [R8+URZ], R5 ;  /* 0x00000005080075a7 */ /* 0x000e62000800017f */
[----:B------:R-:W-:-:S05]  /*153a0*/  VIADD R0, R11, 0x1 ;  /* 0x000000010b007836 */ /* 0x000fca0000000000 */
[----:B------:R-:W-:-:S04]  /*153b0*/  ISETP.NE.AND P1, PT, R0, 0x11, PT ;  /* 0x000000110000780c */ /* 0x000fc80003f25270 */
[----:B------:R-:W-:Y:S02]  /*153c0*/  SEL R3, RZ, 0x1, P1 ;  /* 0x00000001ff037807 */ /* 0x000fe40000800000 */
[----:B0-----:R-:W-:Y:S02]  /*153d0*/  SEL R7, R0, RZ, P1 ;  /* 0x000000ff00077207 */ /* 0x001fe40000800000 */
[----:B------:R-:W-:-:S03]  /*153e0*/  LOP3.LUT R6, R6, R3, RZ, 0x3c, !PT ;  /* 0x0000000306067212 */ /* 0x000fc600078e3cff */
[----:B------:R-:W-:Y:S01]  /*153f0*/  IMAD R9, R7, 0x8, R2 ;  /* 0x0000000807097824 */ /* 0x000fe200078e0202 */
[----:B------:R-:W-:Y:S01]  /*15400*/  SHF.L.U32 R4, R6, 0x1f, RZ ;  /* 0x0000001f06047819 */ /* 0x000fe200000006ff */
[----:B-1----:R-:W-:Y:S06]  /*15410*/  @!P0 BRA `(.L_x_385) ;  /* 0x0000000800b08947 */ /* 0x002fec0003800000 */
.L_x_409:
[----:B------:R-:W1:Y:S01]  /*15420*/  SYNCS.PHASECHK.TRANS64.TRYWAIT P0, [R9+URZ], R4 ;  /* 0x00000004090075a7 */ /* 0x000e62000800017f */
[----:B------:R-:W-:-:S05]  /*15430*/  VIADD R0, R7, 0x1 ;  /* 0x0000000107007836 */ /* 0x000fca0000000000 */
[----:B------:R-:W-:-:S04]  /*15440*/  ISETP.NE.AND P1, PT, R0, 0x11, PT ;  /* 0x000000110000780c */ /* 0x000fc80003f25270 */
[----:B------:R-:W-:Y:S02]  /*15450*/  SEL R3, RZ, 0x1, P1 ;  /* 0x00000001ff037807 */ /* 0x000fe40000800000 */
[----:B------:R-:W-:Y:S02]  /*15460*/  SEL R7, R0, RZ, P1 ;  /* 0x000000ff00077207 */ /* 0x000fe40000800000 */
[----:B------:R-:W-:-:S03]  /*15470*/  LOP3.LUT R6, R6, R3, RZ, 0x3c, !PT ;  /* 0x0000000306067212 */ /* 0x000fc600078e3cff */
[----:B0-----:R-:W-:Y:S01]  /*15480*/  IMAD R8, R7, 0x8, R2 ;  /* 0x0000000807087824 */ /* 0x001fe200078e0202 */
[----:B------:R-:W-:Y:S01]  /*15490*/  SHF.L.U32 R5, R6, 0x1f, RZ ;  /* 0x0000001f06057819 */ /* 0x000fe200000006ff */
[----:B-1----:R-:W-:Y:S06]  /*154a0*/  @!P0 BRA `(.L_x_386) ;  /* 0x0000000800a08947 */ /* 0x002fec0003800000 */
.L_x_410:
        /* <DEDUP_REMOVED lines=9> */
.L_x_411:
        /* <DEDUP_REMOVED lines=9> */
.L_x_412:
        /* <DEDUP_REMOVED lines=9> */
.L_x_413:
        /* <DEDUP_REMOVED lines=9> */
.L_x_414:
        /* <DEDUP_REMOVED lines=9> */
.L_x_415:
        /* <DEDUP_REMOVED lines=9> */
.L_x_416:
        /* <DEDUP_REMOVED lines=9> */
.L_x_417:
        /* <DEDUP_REMOVED lines=9> */
.L_x_418:
        /* <DEDUP_REMOVED lines=9> */
.L_x_419:
        /* <DEDUP_REMOVED lines=9> */
.L_x_420:
        /* <DEDUP_REMOVED lines=9> */
.L_x_421:
[----:B------:R-:W1:Y:S01]  /*15ae0*/  SYNCS.PHASECHK.TRANS64.TRYWAIT P0, [R9+URZ], R4 ;  /* 0x00000004090075a7 */ /* 0x000e62000800017f */
[----:B------:R-:W-:-:S05]  /*15af0*/  VIADD R0, R7, 0x1 ;  /* 0x0000000107007836 */ /* 0x000fca0000000000 */
[----:B------:R-:W-:-:S04]  /*15b00*/  ISETP.NE.AND P1, PT, R0, 0x11, PT ;  /* 0x000000110000780c */ /* 0x000fc80003f25270 */
[----:B------:R-:W-:Y:S02]  /*15b10*/  SEL R3, RZ, 0x1, P1 ;  /* 0x00000001ff037807 */ /* 0x000fe40000800000 */
[----:B------:R-:W-:Y:S02]  /*15b20*/  SEL R7, R0, RZ, P1 ;  /* 0x000000ff00077207 */ /* 0x000fe40000800000 */
[----:B------:R-:W-:-:S03]  /*15b30*/  LOP3.LUT R11, R6, R3, RZ, 0x3c, !PT ;  /* 0x00000003060b7212 */ /* 0x000fc600078e3cff */
[----:B------:R-:W-:Y:S01]  /*15b40*/  IMAD R6, R7, 0x8, R2 ;  /* 0x0000000807067824 */ /* 0x000fe200078e0202 */
[----:B0-----:R-:W-:Y:S01]  /*15b50*/  SHF.L.U32 R5, R11, 0x1f, RZ ;  /* 0x0000001f0b057819 */ /* 0x001fe200000006ff */
[----:B-1----:R-:W-:Y:S06]  /*15b60*/  @!P0 BRA `(.L_x_398) ;  /* 0x0000000400e08947 */ /* 0x002fec0003800000 */
.L_x_422:
[----:B------:R-:W1:Y:S01]  /*15b70*/  SYNCS.PHASECHK.TRANS64.TRYWAIT P0, [R6+URZ], R5 ;  /* 0x00000005060075a7 */ /* 0x000e62000800017f */
[----:B------:R-:W-:-:S05]  /*15b80*/  VIADD R0, R7, 0x1 ;  /* 0x0000000107007836 */ /* 0x000fca0000000000 */
[----:B------:R-:W-:-:S04]  /*15b90*/  ISETP.NE.AND P1, PT, R0, 0x11, PT ;  /* 0x000000110000780c */ /* 0x000fc80003f25270 */
[----:B0-----:R-:W-:Y:S02]  /*15ba0*/  SEL R4, RZ, 0x1, P1 ;  /* 0x00000001ff047807 */ /* 0x001fe40000800000 */
[----:B------:R-:W-:Y:S02]  /*15bb0*/  SEL R3, R0, RZ, P1 ;  /* 0x000000ff00037207 */ /* 0x000fe40000800000 */
[----:B------:R-:W-:Y:S01]  /*15bc0*/  LOP3.LUT R0, R11, R4, RZ, 0x3c, !PT ;  /* 0x000000040b007212 */ /* 0x000fe200078e3cff */
[----:B-1----:R-:W-:Y:S06]  /*15bd0*/  @!P0 BRA `(.L_x_399) ;  /* 0x0000000400d88947 */ /* 0x002fec0003800000 */
.L_x_423:
[----:B------:R-:W-:Y:S01]  /*15be0*/  IMAD R3, R3, 0x8, R2 ;  /* 0x0000000803037824 */ /* 0x000fe200078e0202 */
[----:B------:R-:W-:-:S07]  /*15bf0*/  SHF.L.U32 R0, R0, 0x1f, RZ ;  /* 0x0000001f00007819 */ /* 0x000fce00000006ff */
.L_x_400:
[----:B-1----:R1:W2:Y:S02]  /*15c00*/  SYNCS.PHASECHK.TRANS64.TRYWAIT P0, [R3+URZ], R0 ;  /* 0x00000000030075a7 */ /* 0x0022a4000800017f */
[----:B--2---:R-:W-:Y:S05]  /*15c10*/  @!P0 NANOSLEEP.SYNCS 0x989680 ;  /* 0x009896800000895d */ /* 0x004fea0003900000 */
[----:B------:R-:W2:Y:S02]  /*15c20*/  @!P0 SYNCS.PHASECHK.TRANS64 P0, [R3+URZ], R0 ;  /* 0x00000000030085a7 */ /* 0x000ea4000800007f */
[----:B--2---:R-:W-:Y:S05]  /*15c30*/  @!P0 BRA `(.L_x_400) ;  /* 0xfffffffc00f08947 */ /* 0x004fea000383ffff */
.L_x_382:
[----:B------:R-:W-:Y:S05]  /*15c40*/  BSYNC B0 ;  /* 0x0000000000007941 */ /* 0x000fea0003800000 */
.L_x_381:
[----:B------:R-:W-:Y:S05]  /*15c50*/  EXIT ;  /* 0x000000000000794d */ /* 0x000fea0003800000 */
.L_x_22:
[----:B--2---:R-:W-:-:S04]  /*15c60*/  IMAD.U32 R3, RZ, RZ, UR15 ;  /* 0x0000000fff037e24 */ /* 0x004fc8000f8e00ff */
[----:B------:R2:W4:Y:S03]  /*15c70*/  SYNCS.PHASECHK.TRANS64.TRYWAIT P0, [R3+URZ], R0 ;  /* 0x00000000030075a7 */ /* 0x000526000800017f */
[----:B----4-:R-:W-:Y:S05]  /*15c80*/  @!P0 NANOSLEEP.SYNCS 0x989680 ;  /* 0x009896800000895d */ /* 0x010fea0003900000 */
[----:B------:R-:W4:Y:S02]  /*15c90*/  @!P0 SYNCS.PHASECHK.TRANS64 P0, [R3+URZ], R0 ;  /* 0x00000000030085a7 */ /* 0x000f24000800007f */
[----:B----4-:R-:W-:Y:S05]  /*15ca0*/  @!P0 BRA `(.L_x_22) ;  /* 0xfffffffc00ec8947 */ /* 0x010fea000383ffff */
[----:B------:R-:W-:Y:S05]  /*15cb0*/  BRA `(.L_x_21) ;  /* 0xfffffec400dc7947 */ /* 0x000fea000383ffff */
.L_x_28:
[----:B-----5:R2:W-:Y:S02]  /*15cc0*/  STL [R1+0x190], R0 ;  /* 0x0001900001007387 */ /* 0x0205e40000100800 */
[----:B--2---:R-:W-:-:S04]  /*15cd0*/  IMAD.U32 R0, RZ, RZ, UR17 ;  /* 0x00000011ff007e24 */ /* 0x004fc8000f8e00ff */
[----:B------:R2:W0:Y:S03]  /*15ce0*/  SYNCS.PHASECHK.TRANS64.TRYWAIT P0, [R0+URZ], R229 ;  /* 0x000000e5000075a7 */ /* 0x000426000800017f */
[----:B0-----:R-:W-:Y:S05]  /*15cf0*/  @!P0 NANOSLEEP.SYNCS 0x989680 ;  /* 0x009896800000895d */ /* 0x001fea0003900000 */
[----:B------:R2:W0:Y:S02]  /*15d00*/  @!P0 SYNCS.PHASECHK.TRANS64 P0, [R0+URZ], R229 ;  /* 0x000000e5000085a7 */ /* 0x000424000800007f */
[----:B--2---:R2:W5:Y:S02]  /*15d10*/  LDL.LU R0, [R1+0x190] ;  /* 0x0001900001007983 */ /* 0x0045640000300800 */
[----:B0-2---:R-:W-:Y:S05]  /*15d20*/  @!P0 BRA `(.L_x_28) ;  /* 0xfffffffc00e48947 */ /* 0x005fea000383ffff */
[----:B------:R-:W-:Y:S05]  /*15d30*/  BRA `(.L_x_27) ;  /* 0xfffffee400047947 */ /* 0x000fea000383ffff */
.L_x_369:
[----:B------:R-:W-:Y:S01]  /*15d40*/  BSSY B1, `(.L_x_401) ;  /* 0x0000006000017945 */ /* 0x000fe20003800000 */
[----:B------:R-:W-:-:S07]  /*15d50*/  IMAD.MOV.U32 R2, RZ, RZ, -0x1 ;  /* 0xffffffffff027424 */ /* 0x000fce00078e00ff */
[----:B------:R-:W-:Y:S05]  /*15d60*/  WARPSYNC.COLLECTIVE R2, `(.L_x_402) ;  /* 0x00000000020c7348 */ /* 0x000fea0003c00000 */
[----:B------:R-:W-:Y:S02]  /*15d70*/  ELECT P0, UR62, PT ;  /* 0x00000000003e782f */ /* 0x000fe40003800000 */
[----:B------:R-:W-:Y:S01]  /*15d80*/  MOV R2, UR62 ;  /* 0x0000003e00027c02 */ /* 0x000fe20008000f00 */
[----:B------:R-:W-:Y:S10]  /*15d90*/  ENDCOLLECTIVE ;  /* 0x000000000000791b */ /* 0x000ff40003800000 */
.L_x_402:
[----:B------:R-:W-:Y:S05]  /*15da0*/  BSYNC B1 ;  /* 0x0000000000017941 */ /* 0x000fea0003800000 */
.L_x_401:
[----:B------:R-:W-:Y:S05]  /*15db0*/  BRA `(.L_x_403) ;  /* 0xffffffe800407947 */ /* 0x000fea000383ffff */
.L_x_372:
[----:B0-----:R0:W2:Y:S02]  /*15dc0*/  SYNCS.PHASECHK.TRANS64.TRYWAIT P0, [R12+URZ+0x88], R5 ;  /* 0x000088050c0075a7 */ /* 0x0010a4000800017f */
[----:B--2---:R-:W-:Y:S05]  /*15dd0*/  @!P0 NANOSLEEP.SYNCS 0x989680 ;  /* 0x009896800000895d */ /* 0x004fea0003900000 */
[----:B------:R-:W2:Y:S02]  /*15de0*/  @!P0 SYNCS.PHASECHK.TRANS64 P0, [R12+URZ+0x88], R5 ;  /* 0x000088050c0085a7 */ /* 0x000ea4000800007f */
[----:B--2---:R-:W-:Y:S05]  /*15df0*/  @!P0 BRA `(.L_x_372) ;  /* 0xfffffffc00f08947 */ /* 0x004fea000383ffff */
[----:B------:R-:W-:Y:S05]  /*15e00*/  BRA `(.L_x_404) ;  /* 0xffffffe800807947 */ /* 0x000fea000383ffff */
.L_x_380:
[----:B------:R-:W-:Y:S01]  /*15e10*/  BSSY B0, `(.L_x_405) ;  /* 0x0000006000007945 */ /* 0x000fe20003800000 */
[----:B------:R-:W-:-:S07]  /*15e20*/  IMAD.MOV.U32 R2, RZ, RZ, -0x1 ;  /* 0xffffffffff027424 */ /* 0x000fce00078e00ff */
[----:B------:R-:W-:Y:S05]  /*15e30*/  WARPSYNC.COLLECTIVE R2, `(.L_x_406) ;  /* 0x00000000020c7348 */ /* 0x000fea0003c00000 */
[----:B------:R-:W-:Y:S02]  /*15e40*/  ELECT P0, UR62, PT ;  /* 0x00000000003e782f */ /* 0x000fe40003800000 */
[----:B------:R-:W-:Y:S01]  /*15e50*/  MOV R2, UR62 ;  /* 0x0000003e00027c02 */ /* 0x000fe20008000f00 */
[----:B------:R-:W-:Y:S10]  /*15e60*/  ENDCOLLECTIVE ;  /* 0x000000000000791b */ /* 0x000ff40003800000 */
.L_x_406:
[----:B------:R-:W-:Y:S05]  /*15e70*/  BSYNC B0 ;  /* 0x0000000000007941 */ /* 0x000fea0003800000 */
.L_x_405:
[----:B------:R-:W-:Y:S05]  /*15e80*/  BRA `(.L_x_407) ;  /* 0xfffffff000e87947 */ /* 0x000fea000383ffff */
.L_x_384:
[----:B0-----:R0:W1:Y:S02]  /*15e90*/  SYNCS.PHASECHK.TRANS64.TRYWAIT P0, [R7+URZ], R4 ;  /* 0x00000004070075a7 */ /* 0x001064000800017f */
[----:B-1----:R-:W-:Y:S05]  /*15ea0*/  @!P0 NANOSLEEP.SYNCS 0x989680 ;  /* 0x009896800000895d */ /* 0x002fea0003900000 */
[----:B------:R-:W1:Y:S02]  /*15eb0*/  @!P0 SYNCS.PHASECHK.TRANS64 P0, [R7+URZ], R4 ;  /* 0x00000004070085a7 */ /* 0x000e64000800007f */
[----:B-1----:R-:W-:Y:S05]  /*15ec0*/  @!P0 BRA `(.L_x_384) ;  /* 0xfffffffc00f08947 */ /* 0x002fea000383ffff */
[----:B------:R-:W-:Y:S05]  /*15ed0*/  BRA `(.L_x_408) ;  /* 0xfffffff4002c7947 */ /* 0x000fea000383ffff */
.L_x_385:
[----:B0-----:R0:W1:Y:S02]  /*15ee0*/  SYNCS.PHASECHK.TRANS64.TRYWAIT P0, [R8+URZ], R5 ;  /* 0x00000005080075a7 */ /* 0x001064000800017f */
[----:B-1----:R-:W-:Y:S05]  /*15ef0*/  @!P0 NANOSLEEP.SYNCS 0x989680 ;  /* 0x009896800000895d */ /* 0x002fea0003900000 */
[----:B------:R-:W1:Y:S02]  /*15f00*/  @!P0 SYNCS.PHASECHK.TRANS64 P0, [R8+URZ], R5 ;  /* 0x00000005080085a7 */ /* 0x000e64000800007f */
[----:B-1----:R-:W-:Y:S05]  /*15f10*/  @!P0 BRA `(.L_x_385) ;  /* 0xfffffffc00f08947 */ /* 0x002fea000383ffff */
[----:B------:R-:W-:Y:S05]  /*15f20*/  BRA `(.L_x_409) ;  /* 0xfffffff4003c7947 */ /* 0x000fea000383ffff */
.L_x_386:
[----:B0-----:R0:W1:Y:S02]  /*15f30*/  SYNCS.PHASECHK.TRANS64.TRYWAIT P0, [R9+URZ], R4 ;  /* 0x00000004090075a7 */ /* 0x001064000800017f */
[----:B-1----:R-:W-:Y:S05]  /*15f40*/  @!P0 NANOSLEEP.SYNCS 0x989680 ;  /* 0x009896800000895d */ /* 0x002fea0003900000 */
[----:B------:R-:W1:Y:S02]  /*15f50*/  @!P0 SYNCS.PHASECHK.TRANS64 P0, [R9+URZ], R4 ;  /* 0x00000004090085a7 */ /* 0x000e64000800007f */
[----:B-1----:R-:W-:Y:S05]  /*15f60*/  @!P0 BRA `(.L_x_386) ;  /* 0xfffffffc00f08947 */ /* 0x002fea000383ffff */
[----:B------:R-:W-:Y:S05]  /*15f70*/  BRA `(.L_x_410) ;  /* 0xfffffff4004c7947 */ /* 0x000fea000383ffff */
.L_x_387:
[----:B0-----:R0:W1:Y:S02]  /*15f80*/  SYNCS.PHASECHK.TRANS64.TRYWAIT P0, [R8+URZ], R5 ;  /* 0x00000005080075a7 */ /* 0x001064000800017f */
[----:B-1----:R-:W-:Y:S05]  /*15f90*/  @!P0 NANOSLEEP.SYNCS 0x989680 ;  /* 0x009896800000895d */ /* 0x002fea0003900000 */
[----:B------:R-:W1:Y:S02]  /*15fa0*/  @!P0 SYNCS.PHASECHK.TRANS64 P0, [R8+URZ], R5 ;  /* 0x00000005080085a7 */ /* 0x000e64000800007f */
[----:B-1----:R-:W-:Y:S05]  /*15fb0*/  @!P0 BRA `(.L_x_387) ;  /* 0xfffffffc00f08947 */ /* 0x002fea000383ffff */
[----:B------:R-:W-:Y:S05]  /*15fc0*/  BRA `(.L_x_411) ;  /* 0xfffffff4005c7947 */ /* 0x000fea000383ffff */
.L_x_388:
[----:B0-----:R0:W1:Y:S02]  /*15fd0*/  SYNCS.PHASECHK.TRANS64.TRYWAIT P0, [R9+URZ], R4 ;  /* 0x00000004090075a7 */ /* 0x001064000800017f */
[----:B-1----:R-:W-:Y:S05]  /*15fe0*/  @!P0 NANOSLEEP.SYNCS 0x989680 ;  /* 0x009896800000895d */ /* 0x002fea0003900000 */
[----:B------:R-:W1:Y:S02]  /*15ff0*/  @!P0 SYNCS.PHASECHK.TRANS64 P0, [R9+URZ], R4 ;  /* 0x00000004090085a7 */ /* 0x000e64000800007f */
[----:B-1----:R-:W-:Y:S05]  /*16000*/  @!P0 BRA `(.L_x_388) ;  /* 0xfffffffc00f08947 */ /* 0x002fea000383ffff */
[----:B------:R-:W-:Y:S05]  /*16010*/  BRA `(.L_x_412) ;  /* 0xfffffff4006c7947 */ /* 0x000fea000383ffff */
.L_x_389:
[----:B0-----:R0:W1:Y:S02]  /*16020*/  SYNCS.PHASECHK.TRANS64.TRYWAIT P0, [R8+URZ], R5 ;  /* 0x00000005080075a7 */ /* 0x001064000800017f */
[----:B-1----:R-:W-:Y:S05]  /*16030*/  @!P0 NANOSLEEP.SYNCS 0x989680 ;  /* 0x009896800000895d */ /* 0x002fea0003900000 */
[----:B------:R-:W1:Y:S02]  /*16040*/  @!P0 SYNCS.PHASECHK.TRANS64 P0, [R8+URZ], R5 ;  /* 0x00000005080085a7 */ /* 0x000e64000800007f */
[----:B-1----:R-:W-:Y:S05]  /*16050*/  @!P0 BRA `(.L_x_389) ;  /* 0xfffffffc00f08947 */ /* 0x002fea000383ffff */
[----:B------:R-:W-:Y:S05]  /*16060*/  BRA `(.L_x_413) ;  /* 0xfffffff4007c7947 */ /* 0x000fea000383ffff */
.L_x_390:
[----:B0-----:R0:W1:Y:S02]  /*16070*/  SYNCS.PHASECHK.TRANS64.TRYWAIT P0, [R9+URZ], R4 ;  /* 0x00000004090075a7 */ /* 0x001064000800017f */
[----:B-1----:R-:W-:Y:S05]  /*16080*/  @!P0 NANOSLEEP.SYNCS 0x989680 ;  /* 0x009896800000895d */ /* 0x002fea0003900000 */
[----:B------:R-:W1:Y:S02]  /*16090*/  @!P0 SYNCS.PHASECHK.TRANS64 P0, [R9+URZ], R4 ;  /* 0x00000004090085a7 */ /* 0x000e64000800007f */
[----:B-1----:R-:W-:Y:S05]  /*160a0*/  @!P0 BRA `(.L_x_390) ;  /* 0xfffffffc00f08947 */ /* 0x002fea000383ffff */
[----:B------:R-:W-:Y:S05]  /*160b0*/  BRA `(.L_x_414) ;  /* 0xfffffff4008c7947 */ /* 0x000fea000383ffff */
.L_x_391:
[----:B0-----:R0:W1:Y:S02]  /*160c0*/  SYNCS.PHASECHK.TRANS64.TRYWAIT P0, [R8+URZ], R5 ;  /* 0x00000005080075a7 */ /* 0x001064000800017f */
[----:B-1----:R-:W-:Y:S05]  /*160d0*/  @!P0 NANOSLEEP.SYNCS 0x989680 ;  /* 0x009896800000895d */ /* 0x002fea0003900000 */
[----:B------:R-:W1:Y:S02]  /*160e0*/  @!P0 SYNCS.PHASECHK.TRANS64 P0, [R8+URZ], R5 ;  /* 0x00000005080085a7 */ /* 0x000e64000800007f */
[----:B-1----:R-:W-:Y:S05]  /*160f0*/  @!P0 BRA `(.L_x_391) ;  /* 0xfffffffc00f08947 */ /* 0x002fea000383ffff */
[----:B------:R-:W-:Y:S05]  /*16100*/  BRA `(.L_x_415) ;  /* 0xfffffff4009c7947 */ /* 0x000fea000383ffff */
.L_x_392:
[----:B0-----:R0:W1:Y:S02]  /*16110*/  SYNCS.PHASECHK.TRANS64.TRYWAIT P0, [R9+URZ], R4 ;  /* 0x00000004090075a7 */ /* 0x001064000800017f */
[----:B-1----:R-:W-:Y:S05]  /*16120*/  @!P0 NANOSLEEP.SYNCS 0x989680 ;  /* 0x009896800000895d */ /* 0x002fea0003900000 */
[----:B------:R-:W1:Y:S02]  /*16130*/  @!P0 SYNCS.PHASECHK.TRANS64 P0, [R9+URZ], R4 ;  /* 0x00000004090085a7 */ /* 0x000e64000800007f */
[----:B-1----:R-:W-:Y:S05]  /*16140*/  @!P0 BRA `(.L_x_392) ;  /* 0xfffffffc00f08947 */ /* 0x002fea000383ffff */
[----:B------:R-:W-:Y:S05]  /*16150*/  BRA `(.L_x_416) ;  /* 0xfffffff400ac7947 */ /* 0x000fea000383ffff */
.L_x_393:
[----:B0-----:R0:W1:Y:S02]  /*16160*/  SYNCS.PHASECHK.TRANS64.TRYWAIT P0, [R8+URZ], R5 ;  /* 0x00000005080075a7 */ /* 0x001064000800017f */
[----:B-1----:R-:W-:Y:S05]  /*16170*/  @!P0 NANOSLEEP.SYNCS 0x989680 ;  /* 0x009896800000895d */ /* 0x002fea0003900000 */
[----:B------:R-:W1:Y:S02]  /*16180*/  @!P0 SYNCS.PHASECHK.TRANS64 P0, [R8+URZ], R5 ;  /* 0x00000005080085a7 */ /* 0x000e64000800007f */
[----:B-1----:R-:W-:Y:S05]  /*16190*/  @!P0 BRA `(.L_x_393) ;  /* 0xfffffffc00f08947 */ /* 0x002fea000383ffff */
[----:B------:R-:W-:Y:S05]  /*161a0*/  BRA `(.L_x_417) ;  /* 0xfffffff400bc7947 */ /* 0x000fea000383ffff */
.L_x_394:
[----:B0-----:R0:W1:Y:S02]  /*161b0*/  SYNCS.PHASECHK.TRANS64.TRYWAIT P0, [R9+URZ], R4 ;  /* 0x00000004090075a7 */ /* 0x001064000800017f */
[----:B-1----:R-:W-:Y:S05]  /*161c0*/  @!P0 NANOSLEEP.SYNCS 0x989680 ;  /* 0x009896800000895d */ /* 0x002fea0003900000 */
[----:B------:R-:W1:Y:S02]  /*161d0*/  @!P0 SYNCS.PHASECHK.TRANS64 P0, [R9+URZ], R4 ;  /* 0x00000004090085a7 */ /* 0x000e64000800007f */
[----:B-1----:R-:W-:Y:S05]  /*161e0*/  @!P0 BRA `(.L_x_394) ;  /* 0xfffffffc00f08947 */ /* 0x002fea000383ffff */
[----:B------:R-:W-:Y:S05]  /*161f0*/  BRA `(.L_x_418) ;  /* 0xfffffff400cc7947 */ /* 0x000fea000383ffff */
.L_x_395:
[----:B0-----:R0:W1:Y:S02]  /*16200*/  SYNCS.PHASECHK.TRANS64.TRYWAIT P0, [R8+URZ], R5 ;  /* 0x00000005080075a7 */ /* 0x001064000800017f */
[----:B-1----:R-:W-:Y:S05]  /*16210*/  @!P0 NANOSLEEP.SYNCS 0x989680 ;  /* 0x009896800000895d */ /* 0x002fea0003900000 */
[----:B------:R-:W1:Y:S02]  /*16220*/  @!P0 SYNCS.PHASECHK.TRANS64 P0, [R8+URZ], R5 ;  /* 0x00000005080085a7 */ /* 0x000e64000800007f */
[----:B-1----:R-:W-:Y:S05]  /*16230*/  @!P0 BRA `(.L_x_395) ;  /* 0xfffffffc00f08947 */ /* 0x002fea000383ffff */
[----:B------:R-:W-:Y:S05]  /*16240*/  BRA `(.L_x_419) ;  /* 0xfffffff400dc7947 */ /* 0x000fea000383ffff */
.L_x_396:
[----:B0-----:R0:W1:Y:S02]  /*16250*/  SYNCS.PHASECHK.TRANS64.TRYWAIT P0, [R9+URZ], R4 ;  /* 0x00000004090075a7 */ /* 0x001064000800017f */
[----:B-1----:R-:W-:Y:S05]  /*16260*/  @!P0 NANOSLEEP.SYNCS 0x989680 ;  /* 0x009896800000895d */ /* 0x002fea0003900000 */
[----:B------:R-:W1:Y:S02]  /*16270*/  @!P0 SYNCS.PHASECHK.TRANS64 P0, [R9+URZ], R4 ;  /* 0x00000004090085a7 */ /* 0x000e64000800007f */
[----:B-1----:R-:W-:Y:S05]  /*16280*/  @!P0 BRA `(.L_x_396) ;  /* 0xfffffffc00f08947 */ /* 0x002fea000383ffff */
[----:B------:R-:W-:Y:S05]  /*16290*/  BRA `(.L_x_420) ;  /* 0xfffffff400ec7947 */ /* 0x000fea000383ffff */
.L_x_397:
[----:B0-----:R0:W1:Y:S02]  /*162a0*/  SYNCS.PHASECHK.TRANS64.TRYWAIT P0, [R8+URZ], R5 ;  /* 0x00000005080075a7 */ /* 0x001064000800017f */
[----:B-1----:R-:W-:Y:S05]  /*162b0*/  @!P0 NANOSLEEP.SYNCS 0x989680 ;  /* 0x009896800000895d */ /* 0x002fea0003900000 */
[----:B------:R-:W1:Y:S02]  /*162c0*/  @!P0 SYNCS.PHASECHK.TRANS64 P0, [R8+URZ], R5 ;  /* 0x00000005080085a7 */ /* 0x000e64000800007f */
[----:B-1----:R-:W-:Y:S05]  /*162d0*/  @!P0 BRA `(.L_x_397) ;  /* 0xfffffffc00f08947 */ /* 0x002fea000383ffff */
[----:B------:R-:W-:Y:S05]  /*162e0*/  BRA `(.L_x_421) ;  /* 0xfffffff400fc7947 */ /* 0x000fea000383ffff */
.L_x_398:
[----:B0-----:R0:W1:Y:S02]  /*162f0*/  SYNCS.PHASECHK.TRANS64.TRYWAIT P0, [R9+URZ], R4 ;  /* 0x00000004090075a7 */ /* 0x001064000800017f */
[----:B-1----:R-:W-:Y:S05]  /*16300*/  @!P0 NANOSLEEP.SYNCS 0x989680 ;  /* 0x009896800000895d */ /* 0x002fea0003900000 */
[----:B------:R-:W1:Y:S02]  /*16310*/  @!P0 SYNCS.PHASECHK.TRANS64 P0, [R9+URZ], R4 ;  /* 0x00000004090085a7 */ /* 0x000e64000800007f */
[----:B-1----:R-:W-:Y:S05]  /*16320*/  @!P0 BRA `(.L_x_398) ;  /* 0xfffffffc00f08947 */ /* 0x002fea000383ffff */
[----:B------:R-:W-:Y:S05]  /*16330*/  BRA `(.L_x_422) ;  /* 0xfffffff8000c7947 */ /* 0x000fea000383ffff */
.L_x_399:
[----:B0-----:R0:W1:Y:S02]  /*16340*/  SYNCS.PHASECHK.TRANS64.TRYWAIT P0, [R6+URZ], R5 ;  /* 0x00000005060075a7 */ /* 0x001064000800017f */
[----:B-1----:R-:W-:Y:S05]  /*16350*/  @!P0 NANOSLEEP.SYNCS 0x989680 ;  /* 0x009896800000895d */ /* 0x002fea0003900000 */
[----:B------:R-:W1:Y:S02]  /*16360*/  @!P0 SYNCS.PHASECHK.TRANS64 P0, [R6+URZ], R5 ;  /* 0x00000005060085a7 */ /* 0x000e64000800007f */
[----:B-1----:R-:W-:Y:S05]  /*16370*/  @!P0 BRA `(.L_x_399) ;  /* 0xfffffffc00f08947 */ /* 0x002fea000383ffff */
[----:B------:R-:W-:Y:S05]  /*16380*/  BRA `(.L_x_423) ;  /* 0xfffffff800147947 */ /* 0x000fea000383ffff */
.L_x_424:
[----:B------:R-:W-:-:S00]  /*16390*/  BRA `(.L_x_424) ;  /* 0xfffffffc00fc7947 */ /* 0x000fc0000383ffff */
[----:B------:R-:W-:-:S00]  /*163a0*/  NOP ;  /* 0x0000000000007918 */ /* 0x000fc00000000000 */
        /* <DEDUP_REMOVED lines=13> */
.L_x_425:


//--------------------- .nv.shared._ZN7cutlass13device_kernelINS_4gemm6kernel13GemmUniversalIN4cute5tupleIJiiiiEEENS1_10collective13CollectiveMmaINS1_37MainloopSm90TmaGmmaWarpSpecializedFP8ILi17ENS5_IJNS4_1CILi2EEENSA_ILi1EEESC_EEENS1_35KernelTmaWarpSpecializedCooperativeEEENS5_IJNSA_ILi256EEENSA_ILi160EEENSA_ILi32EEEEEENS_12float_e4m3_tENS5_IJlSC_lEEESK_SL_NS4_8TiledMMAINS4_8MMA_AtomIJNS4_4SM904GMMA30MMA_64x32x32_F32E4M3E4M3_SS_TNILNSP_7ScaleInE1ELSR_1EEEEEENS4_6LayoutISD_NS5_IJSC_NSA_ILi0EEESV_EEEEENS5_IJNS4_10UnderscoreESY_SY_EEEEENS4_13SM90_TMA_LOADENS4_14ComposedLayoutINS4_7SwizzleILi1ELi4ELi3EEENS4_18smem_ptr_flag_bitsILi8EEENSU_INS5_IJNSA_ILi8EEESI_EEENS5_IJSI_SC_EEEEEEEvNS4_8identityENS4_23SM90_TMA_LOAD_MULTICASTES1B_vS1C_EENS_8epilogue10collective6detail29Sm90TmaWarpSpecializedAdapterINS1G_15DefaultEpilogueISK_SL_SL_NS1F_6thread17LinearCombinationISK_Li1EffLNS1K_9ScaleType4KindE0ELNS_15FloatRoundStyleE2ESK_EENS1_15EpilogueDefaultEEEEEvvEEEEvNT_6ParamsE --------------------------
	.section	.nv.shared._ZN7cutlass13device_kernelINS_4gemm6kernel13GemmUniversalIN4cute5tupleIJiiiiEEENS1_10collective13CollectiveMmaINS1_37MainloopSm90TmaGmmaWarpSpecializedFP8ILi17ENS5_IJNS4_1CILi2EEENSA_ILi1EEESC_EEENS1_35KernelTmaWarpSpecializedCooperativeEEENS5_IJNSA_ILi256EEENSA_ILi160EEENSA_ILi32EEEEEENS_12float_e4m3_tENS5_IJlSC_lEEESK_SL_NS4_8TiledMMAINS4_8MMA_AtomIJNS4_4SM904GMMA30MMA_64x32x32_F32E4M3E4M3_SS_TNILNSP_7ScaleInE1ELSR_1EEEEEENS4_6LayoutISD_NS5_IJSC_NSA_ILi0EEESV_EEEEENS5_IJNS4_10UnderscoreESY_SY_EEEEENS4_13SM90_TMA_LOADENS4_14ComposedLayoutINS4_7SwizzleILi1ELi4ELi3EEENS4_18smem_ptr_flag_bitsILi8EEENSU_INS5_IJNSA_ILi8EEESI_EEENS5_IJSI_SC_EEEEEEEvNS4_8identityENS4_23SM90_TMA_LOAD_MULTICASTES1B_vS1C_EENS_8epilogue10collective6detail29Sm90TmaWarpSpecializedAdapterINS1G_15DefaultEpilogueISK_SL_SL_NS1F_6thread17LinearCombinationISK_Li1EffLNS1K_9ScaleType4KindE0ELNS_15FloatRoundStyleE2ESK_EENS1_15EpilogueDefaultEEEEEvvEEEEvNT_6ParamsE,"aw",@nobits
	.sectionflags	@""
	.align	16
	.zero		1024


//--------------------- .nv.shared.reserved.0     --------------------------
	.section	.nv.shared.reserved.0,"aw",@nobits
	.weak		__nv_reservedSMEM_offset_0_alias
	.size		__nv_reservedSMEM_offset_0_alias, 0, 0
	.other		__nv_reservedSMEM_offset_0_alias,@"STO_CUDA_RESERVED_SHARED STV_DEFAULT"
__nv_reservedSMEM_offset_0_alias:
	.zero		0


//--------------------- .nv.global                --------------------------
	.section	.nv.global,"aw",@nobits
.nv.global:
	.type		_ZN39_INTERNAL_374f1e5f_4_k_cu_cda930dd_34854cute1_E,@object
	.size		_ZN39_INTERNAL_374f1e5f_4_k_cu_cda930dd_34854cute1_E,(_ZN39_INTERNAL_374f1e5f_4_k_cu_cda930dd_34854cuda3std3__45__cpo6cbeginE - _ZN39_INTERNAL_374f1e5f_4_k_cu_cda930dd_34854cute1_E)
_ZN39_INTERNAL_374f1e5f_4_k_cu_cda930dd_34854cute1_E:
	.zero		1
	.type		_ZN39_INTERNAL_374f1e5f_4_k_cu_cda930dd_34854cuda3std3__45__cpo6cbeginE,@object
	.size		_ZN39_INTERNAL_374f1e5f_4_k_cu_cda930dd_34854cuda3std3__45__cpo6cbeginE,(_ZN39_INTERNAL_374f1e5f_4_k_cu_cda930dd_34854cuda3std3__48in_placeE - _ZN39_INTERNAL_374f1e5f_4_k_cu_cda930dd_34854cuda3std3__45__cpo6cbeginE)
_ZN39_INTERNAL_374f1e5f_4_k_cu_cda930dd_34854cuda3std3__45__cpo6cbeginE:
	.zero		1
	.type		_ZN39_INTERNAL_374f1e5f_4_k_cu_cda930dd_34854cuda3std3__48in_placeE,@object
	.size		_ZN39_INTERNAL_374f1e5f_4_k_cu_cda930dd_34854cuda3std3__48in_placeE,(_ZN39_INTERNAL_374f1e5f_4_k_cu_cda930dd_34854cuda3std6ranges3__45__cpo9iter_moveE - _ZN39_INTERNAL_374f1e5f_4_k_cu_cda930dd_34854cuda3std3__48in_placeE)
_ZN39_INTERNAL_374f1e5f_4_k_cu_cda930dd_34854cuda3std3__48in_placeE:
	.zero		1
	.type		_ZN39_INTERNAL_374f1e5f_4_k_cu_cda930dd_34854cuda3std6ranges3__45__cpo9iter_moveE,@object
	.size		_ZN39_INTERNAL_374f1e5f_4_k_cu_cda930dd_34854cuda3std6ranges3__45__cpo9iter_moveE,(_ZN39_INTERNAL_374f1e5f_4_k_cu_cda930dd_34854cuda3std3__45__cpo5beginE - _ZN39_INTERNAL_374f1e5f_4_k_cu_cda930dd_34854cuda3std6ranges3__45__cpo9iter_moveE)
_ZN39_INTERNAL_374f1e5f_4_k_cu_cda930dd_34854cuda3std6ranges3__45__cpo9iter_moveE:
	.zero		1
	.type		_ZN39_INTERNAL_374f1e5f_4_k_cu_cda930dd_34854cuda3std3__45__cpo5beginE,@object
	.size		_ZN39_INTERNAL_374f1e5f_4_k_cu_cda930dd_34854cuda3std3__45__cpo5beginE,(_ZN39_INTERNAL_374f1e5f_4_k_cu_cda930dd_34854cuda3std3__441_GLOBAL__N__374f1e5f_4_k_cu_cda930dd_34856ignoreE - _ZN39_INTERNAL_374f1e5f_4_k_cu_cda930dd_34854cuda3std3__45__cpo5beginE)
_ZN39_INTERNAL_374f1e5f_4_k_cu_cda930dd_34854cuda3std3__45__cpo5beginE:
	.zero		1
	.type		_ZN39_INTERNAL_374f1e5f_4_k_cu_cda930dd_34854cuda3std3__441_GLOBAL__N__374f1e5f_4_k_cu_cda930dd_34856ignoreE,@object
	.size		_ZN39_INTERNAL_374f1e5f_4_k_cu_cda930dd_34854cuda3std3__441_GLOBAL__N__374f1e5f_4_k_cu_cda930dd_34856ignoreE,(_ZN39_INTERNAL_374f1e5f_4_k_cu_cda930dd_34854cute7productE - _ZN39_INTERNAL_374f1e5f_4_k_cu_cda930dd_34854cuda3std3__441_GLOBAL__N__374f1e5f_4_k_cu_cda930dd_34856ignoreE)
_ZN39_INTERNAL_374f1e5f_4_k_cu_cda930dd_34854cuda3std3__441_GLOBAL__N__374f1e5f_4_k_cu_cda930dd_34856ignoreE:
	.zero		1
	.type		_ZN39_INTERNAL_374f1e5f_4_k_cu_cda930dd_34854cute7productE,@object
	.size		_ZN39_INTERNAL_374f1e5f_4_k_cu_cda930dd_34854cute7productE,(_ZN39_INTERNAL_374f1e5f_4_k_cu_cda930dd_34854cuda3std3__45__cpo3endE - _ZN39_INTERNAL_374f1e5f_4_k_cu_cda930dd_34854cute7productE)
_ZN39_INTERNAL_374f1e5f_4_k_cu_cda930dd_34854cute7productE:
	.zero		1
	.type		_ZN39_INTERNAL_374f1e5f_4_k_cu_cda930dd_34854cuda3std3__45__cpo3endE,@object
	.size		_ZN39_INTERNAL_374f1e5f_4_k_cu_cda930dd_34854cuda3std3__45__cpo3endE,(_ZN39_INTERNAL_374f1e5f_4_k_cu_cda930dd_34854cuda3std3__419piecewise_constructE - _ZN39_INTERNAL_374f1e5f_4_k_cu_cda930dd_34854cuda3std3__45__cpo3endE)
_ZN39_INTERNAL_374f1e5f_4_k_cu_cda930dd_34854cuda3std3__45__cpo3endE:
	.zero		1
	.type		_ZN39_INTERNAL_374f1e5f_4_k_cu_cda930dd_34854cuda3std3__419piecewise_constructE,@object
	.size		_ZN39_INTERNAL_374f1e5f_4_k_cu_cda930dd_34854cuda3std3__419piecewise_constructE,(_ZN39_INTERNAL_374f1e5f_4_k_cu_cda930dd_34854cuda3std3__45__cpo4cendE - _ZN39_INTERNAL_374f1e5f_4_k_cu_cda930dd_34854cuda3std3__419piecewise_constructE)
_ZN39_INTERNAL_374f1e5f_4_k_cu_cda930dd_34854cuda3std3__419piecewise_constructE:
	.zero		1
	.type		_ZN39_INTERNAL_374f1e5f_4_k_cu_cda930dd_34854cuda3std3__45__cpo4cendE,@object
	.size		_ZN39_INTERNAL_374f1e5f_4_k_cu_cda930dd_34854cuda3std3__45__cpo4cendE,(_ZN39_INTERNAL_374f1e5f_4_k_cu_cda930dd_34854cuda3std6ranges3__45__cpo4swapE - _ZN39_INTERNAL_374f1e5f_4_k_cu_cda930dd_34854cuda3std3__45__cpo4cendE)
_ZN39_INTERNAL_374f1e5f_4_k_cu_cda930dd_34854cuda3std3__45__cpo4cendE:
	.zero		1
	.type		_ZN39_INTERNAL_374f1e5f_4_k_cu_cda930dd_34854cuda3std6ranges3__45__cpo4swapE,@object
	.size		_ZN39_INTERNAL_374f1e5f_4_k_cu_cda930dd_34854cuda3std6ranges3__45__cpo4swapE,(.L_7 - _ZN39_INTERNAL_374f1e5f_4_k_cu_cda930dd_34854cuda3std6ranges3__45__cpo4swapE)
_ZN39_INTERNAL_374f1e5f_4_k_cu_cda930dd_34854cuda3std6ranges3__45__cpo4swapE:
	.zero		1
.L_7:


//--------------------- .nv.constant0._ZN7cutlass13device_kernelINS_4gemm6kernel13GemmUniversalIN4cute5tupleIJiiiiEEENS1_10collective13CollectiveMmaINS1_37MainloopSm90TmaGmmaWarpSpecializedFP8ILi17ENS5_IJNS4_1CILi2EEENSA_ILi1EEESC_EEENS1_35KernelTmaWarpSpecializedCooperativeEEENS5_IJNSA_ILi256EEENSA_ILi160EEENSA_ILi32EEEEEENS_12float_e4m3_tENS5_IJlSC_lEEESK_SL_NS4_8TiledMMAINS4_8MMA_AtomIJNS4_4SM904GMMA30MMA_64x32x32_F32E4M3E4M3_SS_TNILNSP_7ScaleInE1ELSR_1EEEEEENS4_6LayoutISD_NS5_IJSC_NSA_ILi0EEESV_EEEEENS5_IJNS4_10UnderscoreESY_SY_EEEEENS4_13SM90_TMA_LOADENS4_14ComposedLayoutINS4_7SwizzleILi1ELi4ELi3EEENS4_18smem_ptr_flag_bitsILi8EEENSU_INS5_IJNSA_ILi8EEESI_EEENS5_IJSI_SC_EEEEEEEvNS4_8identityENS4_23SM90_TMA_LOAD_MULTICASTES1B_vS1C_EENS_8epilogue10collective6detail29Sm90TmaWarpSpecializedAdapterINS1G_15DefaultEpilogueISK_SL_SL_NS1F_6thread17LinearCombinationISK_Li1EffLNS1K_9ScaleType4KindE0ELNS_15FloatRoundStyleE2ESK_EENS1_15EpilogueDefaultEEEEEvvEEEEvNT_6ParamsE --------------------------
	.section	.nv.constant0._ZN7cutlass13device_kernelINS_4gemm6kernel13GemmUniversalIN4cute5tupleIJiiiiEEENS1_10collective13CollectiveMmaINS1_37MainloopSm90TmaGmmaWarpSpecializedFP8ILi17ENS5_IJNS4_1CILi2EEENSA_ILi1EEESC_EEENS1_35KernelTmaWarpSpecializedCooperativeEEENS5_IJNSA_ILi256EEENSA_ILi160EEENSA_ILi32EEEEEENS_12float_e4m3_tENS5_IJlSC_lEEESK_SL_NS4_8TiledMMAINS4_8MMA_AtomIJNS4_4SM904GMMA30MMA_64x32x32_F32E4M3E4M3_SS_TNILNSP_7ScaleInE1ELSR_1EEEEEENS4_6LayoutISD_NS5_IJSC_NSA_ILi0EEESV_EEEEENS5_IJNS4_10UnderscoreESY_SY_EEEEENS4_13SM90_TMA_LOADENS4_14ComposedLayoutINS4_7SwizzleILi1ELi4ELi3EEENS4_18smem_ptr_flag_bitsILi8EEENSU_INS5_IJNSA_ILi8EEESI_EEENS5_IJSI_SC_EEEEEEEvNS4_8identityENS4_23SM90_TMA_LOAD_MULTICASTES1B_vS1C_EENS_8epilogue10collective6detail29Sm90TmaWarpSpecializedAdapterINS1G_15DefaultEpilogueISK_SL_SL_NS1F_6thread17LinearCombinationISK_Li1EffLNS1K_9ScaleType4KindE0ELNS_15FloatRoundStyleE2ESK_EENS1_15EpilogueDefaultEEEEEvvEEEEvNT_6ParamsE,"a",@progbits
	.sectionflags	@""
	.align	4
.nv.constant0._ZN7cutlass13device_kernelINS_4gemm6kernel13GemmUniversalIN4cute5tupleIJiiiiEEENS1_10collective13CollectiveMmaINS1_37MainloopSm90TmaGmmaWarpSpecializedFP8ILi17ENS5_IJNS4_1CILi2EEENSA_ILi1EEESC_EEENS1_35KernelTmaWarpSpecializedCooperativeEEENS5_IJNSA_ILi256EEENSA_ILi160EEENSA_ILi32EEEEEENS_12float_e4m3_tENS5_IJlSC_lEEESK_SL_NS4_8TiledMMAINS4_8MMA_AtomIJNS4_4SM904GMMA30MMA_64x32x32_F32E4M3E4M3_SS_TNILNSP_7ScaleInE1ELSR_1EEEEEENS4_6LayoutISD_NS5_IJSC_NSA_ILi0EEESV_EEEEENS5_IJNS4_10UnderscoreESY_SY_EEEEENS4_13SM90_TMA_LOADENS4_14ComposedLayoutINS4_7SwizzleILi1ELi4ELi3EEENS4_18smem_ptr_flag_bitsILi8EEENSU_INS5_IJNSA_ILi8EEESI_EEENS5_IJSI_SC_EEEEEEEvNS4_8identityENS4_23SM90_TMA_LOAD_MULTICASTES1B_vS1C_EENS_8epilogue10collective6detail29Sm90TmaWarpSpecializedAdapterINS1G_15DefaultEpilogueISK_SL_SL_NS1F_6thread17LinearCombinationISK_Li1EffLNS1K_9ScaleType4KindE0ELNS_15FloatRoundStyleE2ESK_EENS1_15EpilogueDefaultEEEEEvvEEEEvNT_6ParamsE:
	.zero		1664


//--------------------- SYMBOLS --------------------------

	.type		.nv.reservedSmem.offset0,@object
	.size		.nv.reservedSmem.offset0,0x4
